	.target	sm_90a

	.elftype	@"ET_EXEC"


//--------------------- .note.nv.tkinfo           --------------------------
	.section	.note.nv.tkinfo,"",@"SHT_NOTE"
	.sectionflags	@"SHF_NOTE_NV_TKINFO"
	.tkinfo
        /*0018*/ 	.word	0x00000002
        /*0030*/ 	.string	""
        /*0030*/ 	.string	"ptxas"
        /*0030*/ 	.string	"Cuda compilation tools, release 13.0, V13.0.88"
        /*0030*/ 	.string	"Build cuda_13.0.r13.0/compiler.36424714_0"
        /*0030*/ 	.string	"-arch sm_90a -m 64 "



//--------------------- .note.nv.cuinfo           --------------------------
	.section	.note.nv.cuinfo,"",@"SHT_NOTE"
	.sectionflags	@"SHF_NOTE_NV_CUINFO"
        /*0018*/ 	.short	0x0002
        /*001a*/ 	.short	0x005a
        /*001c*/ 	.short	0x0082
	.zero		2


//--------------------- .nv.info                  --------------------------
	.section	.nv.info,"",@"SHT_CUDA_INFO"
	.align	4


	//----- nvinfo : EIATTR_REGCOUNT
	.align		4
        /*0000*/ 	.byte	0x04, 0x2f
        /*0002*/ 	.short	(.L_15 - .L_14)
	.align		4
.L_14:
        /*0004*/ 	.word	index@(_ZN7cutlass13device_kernelINS_4gemm6kernel13GemmUniversalIN4cute5tupleIJiiiiEEENS1_10collective13CollectiveMmaINS1_34MainloopSm90TmaGmmaWarpSpecializedILi15ENS5_IJNS4_1CILi1EEESB_SB_EEENS1_35KernelTmaWarpSpecializedCooperativeEEENS5_IJNSA_ILi128EEENSA_ILi112EEENSA_ILi32EEEEEENS_6half_tENS5_IJlSB_lEEESJ_SK_NS4_8TiledMMAINS4_8MMA_AtomIJNS4_4SM904GMMA25MMA_64x16x16_F32F16F16_SSILNSO_5MajorE0ELSQ_0ELNSO_7ScaleInE1ELSR_1EEEEEENS4_6LayoutINS5_IJNSA_ILi2EEESB_SB_EEENS5_IJSB_NSA_ILi0EEESX_EEEEENS5_IJNS4_10UnderscoreES10_S10_EEEEENS4_13SM90_TMA_LOADENS4_14ComposedLayoutINS4_7SwizzleILi2ELi4ELi3EEENS4_18smem_ptr_flag_bitsILi16EEENSU_INS5_IJNSA_ILi8EEESH_EEENS5_IJSH_SB_EEEEEEEvNS4_8identityES13_S1D_vS1E_EENS_8epilogue10collective6detail29Sm90TmaWarpSpecializedAdapterINS1H_15DefaultEpilogueISJ_SK_SK_NS1G_6thread17LinearCombinationISJ_Li1EffLNS1L_9ScaleType4KindE0ELNS_15FloatRoundStyleE2ESJ_EENS1_15EpilogueDefaultEEEEEvvEEEEvNT_6ParamsE)
        /*0008*/ 	.word	0x000000a8


	//----- nvinfo : EIATTR_FRAME_SIZE
	.align		4
.L_15:
        /*000c*/ 	.byte	0x04, 0x11
        /*000e*/ 	.short	(.L_17 - .L_16)
	.align		4
.L_16:
        /*0010*/ 	.word	index@(_ZN7cutlass13device_kernelINS_4gemm6kernel13GemmUniversalIN4cute5tupleIJiiiiEEENS1_10collective13CollectiveMmaINS1_34MainloopSm90TmaGmmaWarpSpecializedILi15ENS5_IJNS4_1CILi1EEESB_SB_EEENS1_35KernelTmaWarpSpecializedCooperativeEEENS5_IJNSA_ILi128EEENSA_ILi112EEENSA_ILi32EEEEEENS_6half_tENS5_IJlSB_lEEESJ_SK_NS4_8TiledMMAINS4_8MMA_AtomIJNS4_4SM904GMMA25MMA_64x16x16_F32F16F16_SSILNSO_5MajorE0ELSQ_0ELNSO_7ScaleInE1ELSR_1EEEEEENS4_6LayoutINS5_IJNSA_ILi2EEESB_SB_EEENS5_IJSB_NSA_ILi0EEESX_EEEEENS5_IJNS4_10UnderscoreES10_S10_EEEEENS4_13SM90_TMA_LOADENS4_14ComposedLayoutINS4_7SwizzleILi2ELi4ELi3EEENS4_18smem_ptr_flag_bitsILi16EEENSU_INS5_IJNSA_ILi8EEESH_EEENS5_IJSH_SB_EEEEEEEvNS4_8identityES13_S1D_vS1E_EENS_8epilogue10collective6detail29Sm90TmaWarpSpecializedAdapterINS1H_15DefaultEpilogueISJ_SK_SK_NS1G_6thread17LinearCombinationISJ_Li1EffLNS1L_9ScaleType4KindE0ELNS_15FloatRoundStyleE2ESJ_EENS1_15EpilogueDefaultEEEEEvvEEEEvNT_6ParamsE)
        /*0014*/ 	.word	0x00000000


	//----- nvinfo : EIATTR_MIN_STACK_SIZE
	.align		4
.L_17:
        /*0018*/ 	.byte	0x04, 0x12
        /*001a*/ 	.short	(.L_19 - .L_18)
	.align		4
.L_18:
        /*001c*/ 	.word	index@(_ZN7cutlass13device_kernelINS_4gemm6kernel13GemmUniversalIN4cute5tupleIJiiiiEEENS1_10collective13CollectiveMmaINS1_34MainloopSm90TmaGmmaWarpSpecializedILi15ENS5_IJNS4_1CILi1EEESB_SB_EEENS1_35KernelTmaWarpSpecializedCooperativeEEENS5_IJNSA_ILi128EEENSA_ILi112EEENSA_ILi32EEEEEENS_6half_tENS5_IJlSB_lEEESJ_SK_NS4_8TiledMMAINS4_8MMA_AtomIJNS4_4SM904GMMA25MMA_64x16x16_F32F16F16_SSILNSO_5MajorE0ELSQ_0ELNSO_7ScaleInE1ELSR_1EEEEEENS4_6LayoutINS5_IJNSA_ILi2EEESB_SB_EEENS5_IJSB_NSA_ILi0EEESX_EEEEENS5_IJNS4_10UnderscoreES10_S10_EEEEENS4_13SM90_TMA_LOADENS4_14ComposedLayoutINS4_7SwizzleILi2ELi4ELi3EEENS4_18smem_ptr_flag_bitsILi16EEENSU_INS5_IJNSA_ILi8EEESH_EEENS5_IJSH_SB_EEEEEEEvNS4_8identityES13_S1D_vS1E_EENS_8epilogue10collective6detail29Sm90TmaWarpSpecializedAdapterINS1H_15DefaultEpilogueISJ_SK_SK_NS1G_6thread17LinearCombinationISJ_Li1EffLNS1L_9ScaleType4KindE0ELNS_15FloatRoundStyleE2ESJ_EENS1_15EpilogueDefaultEEEEEvvEEEEvNT_6ParamsE)
        /*0020*/ 	.word	0x00000000
.L_19:


//--------------------- .nv.compat                --------------------------
	.section	.nv.compat,"",@"SHT_CUDA_COMPAT_INFO"
	.align	4
        /*0000*/ 	.byte	0x02, 0x09, 0x01, 0x00, 0x02, 0x02, 0x04, 0x00, 0x02, 0x05, 0x05, 0x00, 0x03, 0x07, 0x01, 0x01
        /*0010*/ 	.byte	0x02, 0x03, 0x01, 0x00, 0x02, 0x06, 0x01, 0x00, 0x04, 0x0b, 0x08, 0x00, 0x00, 0x00, 0x00, 0x00
        /*0020*/ 	.byte	0x00, 0x00, 0x00, 0x00


//--------------------- .nv.info._ZN7cutlass13device_kernelINS_4gemm6kernel13GemmUniversalIN4cute5tupleIJiiiiEEENS1_10collective13CollectiveMmaINS1_34MainloopSm90TmaGmmaWarpSpecializedILi15ENS5_IJNS4_1CILi1EEESB_SB_EEENS1_35KernelTmaWarpSpecializedCooperativeEEENS5_IJNSA_ILi128EEENSA_ILi112EEENSA_ILi32EEEEEENS_6half_tENS5_IJlSB_lEEESJ_SK_NS4_8TiledMMAINS4_8MMA_AtomIJNS4_4SM904GMMA25MMA_64x16x16_F32F16F16_SSILNSO_5MajorE0ELSQ_0ELNSO_7ScaleInE1ELSR_1EEEEEENS4_6LayoutINS5_IJNSA_ILi2EEESB_SB_EEENS5_IJSB_NSA_ILi0EEESX_EEEEENS5_IJNS4_10UnderscoreES10_S10_EEEEENS4_13SM90_TMA_LOADENS4_14ComposedLayoutINS4_7SwizzleILi2ELi4ELi3EEENS4_18smem_ptr_flag_bitsILi16EEENSU_INS5_IJNSA_ILi8EEESH_EEENS5_IJSH_SB_EEEEEEEvNS4_8identityES13_S1D_vS1E_EENS_8epilogue10collective6detail29Sm90TmaWarpSpecializedAdapterINS1H_15DefaultEpilogueISJ_SK_SK_NS1G_6thread17LinearCombinationISJ_Li1EffLNS1L_9ScaleType4KindE0ELNS_15FloatRoundStyleE2ESJ_EENS1_15EpilogueDefaultEEEEEvvEEEEvNT_6ParamsE --------------------------
	.section	.nv.info._ZN7cutlass13device_kernelINS_4gemm6kernel13GemmUniversalIN4cute5tupleIJiiiiEEENS1_10collective13CollectiveMmaINS1_34MainloopSm90TmaGmmaWarpSpecializedILi15ENS5_IJNS4_1CILi1EEESB_SB_EEENS1_35KernelTmaWarpSpecializedCooperativeEEENS5_IJNSA_ILi128EEENSA_ILi112EEENSA_ILi32EEEEEENS_6half_tENS5_IJlSB_lEEESJ_SK_NS4_8TiledMMAINS4_8MMA_AtomIJNS4_4SM904GMMA25MMA_64x16x16_F32F16F16_SSILNSO_5MajorE0ELSQ_0ELNSO_7ScaleInE1ELSR_1EEEEEENS4_6LayoutINS5_IJNSA_ILi2EEESB_SB_EEENS5_IJSB_NSA_ILi0EEESX_EEEEENS5_IJNS4_10UnderscoreES10_S10_EEEEENS4_13SM90_TMA_LOADENS4_14ComposedLayoutINS4_7SwizzleILi2ELi4ELi3EEENS4_18smem_ptr_flag_bitsILi16EEENSU_INS5_IJNSA_ILi8EEESH_EEENS5_IJSH_SB_EEEEEEEvNS4_8identityES13_S1D_vS1E_EENS_8epilogue10collective6detail29Sm90TmaWarpSpecializedAdapterINS1H_15DefaultEpilogueISJ_SK_SK_NS1G_6thread17LinearCombinationISJ_Li1EffLNS1L_9ScaleType4KindE0ELNS_15FloatRoundStyleE2ESJ_EENS1_15EpilogueDefaultEEEEEvvEEEEvNT_6ParamsE,"",@"SHT_CUDA_INFO"
	.sectionflags	@""
	.align	4


	//----- nvinfo : EIATTR_CUDA_API_VERSION
	.align		4
        /*0000*/ 	.byte	0x04, 0x37
        /*0002*/ 	.short	(.L_21 - .L_20)
.L_20:
        /*0004*/ 	.word	0x00000082


	//----- nvinfo : EIATTR_KPARAM_INFO
	.align		4
.L_21:
        /*0008*/ 	.byte	0x04, 0x17
        /*000a*/ 	.short	(.L_23 - .L_22)
.L_22:
        /*000c*/ 	.word	0x00000000
        /*0010*/ 	.short	0x0000
        /*0012*/ 	.short	0x0070
        /*0014*/ 	.byte	0x00, 0xf0, 0x01, 0x10


	//----- nvinfo : EIATTR_SPARSE_MMA_MASK
	.align		4
.L_23:
        /*0018*/ 	.byte	0x03, 0x50
        /*001a*/ 	.short	0x0000


	//----- nvinfo : EIATTR_MAXREG_COUNT
	.align		4
        /*001c*/ 	.byte	0x03, 0x1b
        /*001e*/ 	.short	0x00a8


	//----- nvinfo : EIATTR_NUM_BARRIERS
	.align		4
        /*0020*/ 	.byte	0x02, 0x4c
        /*0022*/ 	.byte	0x01
	.zero		1


	//----- nvinfo : EIATTR_EXTERNS
	.align		4
        /*0024*/ 	.byte	0x04, 0x0f
        /*0026*/ 	.short	(.L_25 - .L_24)


	//   ....[0]....
	.align		4
.L_24:
        /*0028*/ 	.word	index@(__assertfail)


	//----- nvinfo : EIATTR_MERCURY_ISA_VERSION
	.align		4
.L_25:
        /*002c*/ 	.byte	0x03, 0x5f
        /*002e*/ 	.short	0x0101


	//----- nvinfo : EIATTR_INT_WARP_WIDE_INSTR_OFFSETS
	.align		4
        /*0030*/ 	.byte	0x04, 0x31
        /*0032*/ 	.short	(.L_27 - .L_26)


	//   ....[0]....
.L_26:
        /*0034*/ 	.word	0x00000540


	//   ....[1]....
        /*0038*/ 	.word	0x00000570


	//   ....[2]....
        /*003c*/ 	.word	0x00000650


	//----- nvinfo : EIATTR_COOP_GROUP_MASK_REGIDS
	.align		4
.L_27:
        /*0040*/ 	.byte	0x04, 0x29
        /*0042*/ 	.short	(.L_29 - .L_28)


	//   ....[0]....
.L_28:
        /*0044*/ 	.word	0xffffffff


	//   ....[1]....
        /*0048*/ 	.word	0xffffffff


	//   ....[2]....
        /*004c*/ 	.word	0xffffffff


	//   ....[3]....
        /*0050*/ 	.word	0xffffffff


	//   ....[4]....
        /*0054*/ 	.word	0xffffffff


	//----- nvinfo : EIATTR_COOP_GROUP_INSTR_OFFSETS
	.align		4
.L_29:
        /*0058*/ 	.byte	0x04, 0x28
        /*005a*/ 	.short	(.L_31 - .L_30)


	//   ....[0]....
.L_30:
        /*005c*/ 	.word	0x00000060


	//   ....[1]....
        /*0060*/ 	.word	0x00000070


	//   ....[2]....
        /*0064*/ 	.word	0x00000130


	//   ....[3]....
        /*0068*/ 	.word	0x00000450


	//   ....[4]....
        /*006c*/ 	.word	0x00001100


	//----- nvinfo : EIATTR_REG_RECONFIG
	.align		4
.L_31:
        /*0070*/ 	.byte	0x01, 0x54
	.zero		2


	//----- nvinfo : EIATTR_SYSCALL_OFFSETS
	.align		4
        /*0074*/ 	.byte	0x04, 0x46
        /*0076*/ 	.short	(.L_33 - .L_32)


	//   ....[0]....
.L_32:
        /*0078*/ 	.word	0x000012c0


	//----- nvinfo : EIATTR_MBARRIER_INSTR_OFFSETS
	.align		4
.L_33:
        /*007c*/ 	.byte	0x04, 0x39
        /*007e*/ 	.short	(.L_35 - .L_34)


	//   ....[0]....
.L_34:
        /*0080*/ 	.word	0x00000250
        /*0084*/ 	.word	0x000000ff
        /*0088*/ 	.word	0x00000000
        /*008c*/ 	.short	0x0100
        /*008e*/ 	.byte	0x08
	.zero		1


	//   ....[1]....
        /*0090*/ 	.word	0x00000260
        /*0094*/ 	.word	0x000000ff
        /*0098*/ 	.word	0x00000078
        /*009c*/ 	.short	0x0100
        /*009e*/ 	.byte	0x08
	.zero		1


	//   ....[2]....
        /*00a0*/ 	.word	0x00000270
        /*00a4*/ 	.word	0x000000ff
        /*00a8*/ 	.word	0x00000008
        /*00ac*/ 	.short	0x0100
        /*00ae*/ 	.byte	0x08
	.zero		1


	//   ....[3]....
        /*00b0*/ 	.word	0x00000280
        /*00b4*/ 	.word	0x000000ff
        /*00b8*/ 	.word	0x00000080
        /*00bc*/ 	.short	0x0100
        /*00be*/ 	.byte	0x08
	.zero		1


	//   ....[4]....
        /*00c0*/ 	.word	0x00000290
        /*00c4*/ 	.word	0x000000ff
        /*00c8*/ 	.word	0x00000010
        /*00cc*/ 	.short	0x0100
        /*00ce*/ 	.byte	0x08
	.zero		1


	//   ....[5]....
        /*00d0*/ 	.word	0x000002a0
        /*00d4*/ 	.word	0x000000ff
        /*00d8*/ 	.word	0x00000088
        /*00dc*/ 	.short	0x0100
        /*00de*/ 	.byte	0x08
	.zero		1


	//   ....[6]....
        /*00e0*/ 	.word	0x000002b0
        /*00e4*/ 	.word	0x000000ff
        /*00e8*/ 	.word	0x00000018
        /*00ec*/ 	.short	0x0100
        /*00ee*/ 	.byte	0x08
	.zero		1


	//   ....[7]....
        /*00f0*/ 	.word	0x000002c0
        /*00f4*/ 	.word	0x000000ff
        /*00f8*/ 	.word	0x00000090
        /*00fc*/ 	.short	0x0100
        /*00fe*/ 	.byte	0x08
	.zero		1


	//   ....[8]....
        /*0100*/ 	.word	0x000002d0
        /*0104*/ 	.word	0x000000ff
        /*0108*/ 	.word	0x00000020
        /*010c*/ 	.short	0x0100
        /*010e*/ 	.byte	0x08
	.zero		1


	//   ....[9]....
        /*0110*/ 	.word	0x000002e0
        /*0114*/ 	.word	0x000000ff
        /*0118*/ 	.word	0x00000098
        /*011c*/ 	.short	0x0100
        /*011e*/ 	.byte	0x08
	.zero		1


	//   ....[10]....
        /*0120*/ 	.word	0x000002f0
        /*0124*/ 	.word	0x000000ff
        /*0128*/ 	.word	0x00000028
        /*012c*/ 	.short	0x0100
        /*012e*/ 	.byte	0x08
	.zero		1


	//   ....[11]....
        /*0130*/ 	.word	0x00000300
        /*0134*/ 	.word	0x000000ff
        /*0138*/ 	.word	0x000000a0
        /*013c*/ 	.short	0x0100
        /*013e*/ 	.byte	0x08
	.zero		1


	//   ....[12]....
        /*0140*/ 	.word	0x00000310
        /*0144*/ 	.word	0x000000ff
        /*0148*/ 	.word	0x00000030
        /*014c*/ 	.short	0x0100
        /*014e*/ 	.byte	0x08
	.zero		1


	//   ....[13]....
        /*0150*/ 	.word	0x00000320
        /*0154*/ 	.word	0x000000ff
        /*0158*/ 	.word	0x000000a8
        /*015c*/ 	.short	0x0100
        /*015e*/ 	.byte	0x08
	.zero		1


	//   ....[14]....
        /*0160*/ 	.word	0x00000330
        /*0164*/ 	.word	0x000000ff
        /*0168*/ 	.word	0x00000038
        /*016c*/ 	.short	0x0100
        /*016e*/ 	.byte	0x08
	.zero		1


	//   ....[15]....
        /*0170*/ 	.word	0x00000340
        /*0174*/ 	.word	0x000000ff
        /*0178*/ 	.word	0x000000b0
        /*017c*/ 	.short	0x0100
        /*017e*/ 	.byte	0x08
	.zero		1


	//   ....[16]....
        /*0180*/ 	.word	0x00000350
        /*0184*/ 	.word	0x000000ff
        /*0188*/ 	.word	0x00000040
        /*018c*/ 	.short	0x0100
        /*018e*/ 	.byte	0x08
	.zero		1


	//   ....[17]....
        /*0190*/ 	.word	0x00000360
        /*0194*/ 	.word	0x000000ff
        /*0198*/ 	.word	0x000000b8
        /*019c*/ 	.short	0x0100
        /*019e*/ 	.byte	0x08
	.zero		1


	//   ....[18]....
        /*01a0*/ 	.word	0x00000370
        /*01a4*/ 	.word	0x000000ff
        /*01a8*/ 	.word	0x00000048
        /*01ac*/ 	.short	0x0100
        /*01ae*/ 	.byte	0x08
	.zero		1


	//   ....[19]....
        /*01b0*/ 	.word	0x00000380
        /*01b4*/ 	.word	0x000000ff
        /*01b8*/ 	.word	0x000000c0
        /*01bc*/ 	.short	0x0100
        /*01be*/ 	.byte	0x08
	.zero		1


	//   ....[20]....
        /*01c0*/ 	.word	0x00000390
        /*01c4*/ 	.word	0x000000ff
        /*01c8*/ 	.word	0x00000050
        /*01cc*/ 	.short	0x0100
        /*01ce*/ 	.byte	0x08
	.zero		1


	//   ....[21]....
        /*01d0*/ 	.word	0x000003a0
        /*01d4*/ 	.word	0x000000ff
        /*01d8*/ 	.word	0x000000c8
        /*01dc*/ 	.short	0x0100
        /*01de*/ 	.byte	0x08
	.zero		1


	//   ....[22]....
        /*01e0*/ 	.word	0x000003b0
        /*01e4*/ 	.word	0x000000ff
        /*01e8*/ 	.word	0x00000058
        /*01ec*/ 	.short	0x0100
        /*01ee*/ 	.byte	0x08
	.zero		1


	//   ....[23]....
        /*01f0*/ 	.word	0x000003c0
        /*01f4*/ 	.word	0x000000ff
        /*01f8*/ 	.word	0x000000d0
        /*01fc*/ 	.short	0x0100
        /*01fe*/ 	.byte	0x08
	.zero		1


	//   ....[24]....
        /*0200*/ 	.word	0x000003d0
        /*0204*/ 	.word	0x000000ff
        /*0208*/ 	.word	0x00000060
        /*020c*/ 	.short	0x0100
        /*020e*/ 	.byte	0x08
	.zero		1


	//   ....[25]....
        /*0210*/ 	.word	0x000003e0
        /*0214*/ 	.word	0x000000ff
        /*0218*/ 	.word	0x000000d8
        /*021c*/ 	.short	0x0100
        /*021e*/ 	.byte	0x08
	.zero		1


	//   ....[26]....
        /*0220*/ 	.word	0x000003f0
        /*0224*/ 	.word	0x000000ff
        /*0228*/ 	.word	0x00000068
        /*022c*/ 	.short	0x0100
        /*022e*/ 	.byte	0x08
	.zero		1


	//   ....[27]....
        /*0230*/ 	.word	0x00000400
        /*0234*/ 	.word	0x000000ff
        /*0238*/ 	.word	0x000000e0
        /*023c*/ 	.short	0x0100
        /*023e*/ 	.byte	0x08
	.zero		1


	//   ....[28]....
        /*0240*/ 	.word	0x00000410
        /*0244*/ 	.word	0x000000ff
        /*0248*/ 	.word	0x00000070
        /*024c*/ 	.short	0x0100
        /*024e*/ 	.byte	0x08
	.zero		1


	//   ....[29]....
        /*0250*/ 	.word	0x00000420
        /*0254*/ 	.word	0x000000ff
        /*0258*/ 	.word	0x000000e8
        /*025c*/ 	.short	0x0100
        /*025e*/ 	.byte	0x08
	.zero		1


	//   ....[30]....
        /*0260*/ 	.word	0x000006c0
        /*0264*/ 	.word	0x000000ff
        /*0268*/ 	.word	0x00000100
        /*026c*/ 	.short	0x0100
        /*026e*/ 	.byte	0x06
	.zero		1


	//   ....[31]....
        /*0270*/ 	.word	0x00000720
        /*0274*/ 	.word	0x000000ff
        /*0278*/ 	.word	0x00000108
        /*027c*/ 	.short	0x0100
        /*027e*/ 	.byte	0x06
	.zero		1


	//   ....[32]....
        /*0280*/ 	.word	0x00001340
        /*0284*/ 	.word	0x00000003
        /*0288*/ 	.word	0x00000000
        /*028c*/ 	.short	0x010a
        /*028e*/ 	.byte	0x3f
	.zero		1


	//   ....[33]....
        /*0290*/ 	.word	0x00001380
        /*0294*/ 	.word	0x00000003
        /*0298*/ 	.word	0x00000000
        /*029c*/ 	.short	0x010a
        /*029e*/ 	.byte	0x3f
	.zero		1


	//   ....[34]....
        /*02a0*/ 	.word	0x00001ae0
        /*02a4*/ 	.word	0x000000ff
        /*02a8*/ 	.word	0x00000000
        /*02ac*/ 	.short	0x010a
        /*02ae*/ 	.byte	0x08
	.zero		1


	//   ....[35]....
        /*02b0*/ 	.word	0x00001b20
        /*02b4*/ 	.word	0x000000ff
        /*02b8*/ 	.word	0x00000000
        /*02bc*/ 	.short	0x010a
        /*02be*/ 	.byte	0x08
	.zero		1


	//   ....[36]....
        /*02c0*/ 	.word	0x00002120
        /*02c4*/ 	.word	0x000000ff
        /*02c8*/ 	.word	0x00000000
        /*02cc*/ 	.short	0x0101
        /*02ce*/ 	.byte	0x08
	.zero		1


	//   ....[37]....
        /*02d0*/ 	.word	0x000022d0
        /*02d4*/ 	.word	0x00000000
        /*02d8*/ 	.word	0x00000000
        /*02dc*/ 	.short	0x0101
        /*02de*/ 	.byte	0x3f
	.zero		1


	//   ....[38]....
        /*02e0*/ 	.word	0x00006ee0
        /*02e4*/ 	.word	0x0000000e
        /*02e8*/ 	.word	0x00000078
        /*02ec*/ 	.short	0x010a
        /*02ee*/ 	.byte	0x3f
	.zero		1


	//   ....[39]....
        /*02f0*/ 	.word	0x00007260
        /*02f4*/ 	.word	0x00000006
        /*02f8*/ 	.word	0x00000108
        /*02fc*/ 	.short	0x0101
        /*02fe*/ 	.byte	0x3f
	.zero		1


	//   ....[40]....
        /*0300*/ 	.word	0x00007990
        /*0304*/ 	.word	0x00000007
        /*0308*/ 	.word	0x00000000
        /*030c*/ 	.short	0x010a
        /*030e*/ 	.byte	0x3f
	.zero		1


	//   ....[41]....
        /*0310*/ 	.word	0x00007a10
        /*0314*/ 	.word	0x00000009
        /*0318*/ 	.word	0x00000000
        /*031c*/ 	.short	0x010a
        /*031e*/ 	.byte	0x3f
	.zero		1


	//   ....[42]....
        /*0320*/ 	.word	0x00007aa0
        /*0324*/ 	.word	0x00000006
        /*0328*/ 	.word	0x00000000
        /*032c*/ 	.short	0x010a
        /*032e*/ 	.byte	0x3f
	.zero		1


	//   ....[43]....
        /*0330*/ 	.word	0x00007b30
        /*0334*/ 	.word	0x00000009
        /*0338*/ 	.word	0x00000000
        /*033c*/ 	.short	0x010a
        /*033e*/ 	.byte	0x3f
	.zero		1


	//   ....[44]....
        /*0340*/ 	.word	0x00007bc0
        /*0344*/ 	.word	0x00000006
        /*0348*/ 	.word	0x00000000
        /*034c*/ 	.short	0x010a
        /*034e*/ 	.byte	0x3f
	.zero		1


	//   ....[45]....
        /*0350*/ 	.word	0x00007c50
        /*0354*/ 	.word	0x00000009
        /*0358*/ 	.word	0x00000000
        /*035c*/ 	.short	0x010a
        /*035e*/ 	.byte	0x3f
	.zero		1


	//   ....[46]....
        /*0360*/ 	.word	0x00007ce0
        /*0364*/ 	.word	0x00000006
        /*0368*/ 	.word	0x00000000
        /*036c*/ 	.short	0x010a
        /*036e*/ 	.byte	0x3f
	.zero		1


	//   ....[47]....
        /*0370*/ 	.word	0x00007d70
        /*0374*/ 	.word	0x00000009
        /*0378*/ 	.word	0x00000000
        /*037c*/ 	.short	0x010a
        /*037e*/ 	.byte	0x3f
	.zero		1


	//   ....[48]....
        /*0380*/ 	.word	0x00007e00
        /*0384*/ 	.word	0x00000006
        /*0388*/ 	.word	0x00000000
        /*038c*/ 	.short	0x010a
        /*038e*/ 	.byte	0x3f
	.zero		1


	//   ....[49]....
        /*0390*/ 	.word	0x00007e90
        /*0394*/ 	.word	0x00000009
        /*0398*/ 	.word	0x00000000
        /*039c*/ 	.short	0x010a
        /*039e*/ 	.byte	0x3f
	.zero		1


	//   ....[50]....
        /*03a0*/ 	.word	0x00007f20
        /*03a4*/ 	.word	0x00000006
        /*03a8*/ 	.word	0x00000000
        /*03ac*/ 	.short	0x010a
        /*03ae*/ 	.byte	0x3f
	.zero		1


	//   ....[51]....
        /*03b0*/ 	.word	0x00007fb0
        /*03b4*/ 	.word	0x00000009
        /*03b8*/ 	.word	0x00000000
        /*03bc*/ 	.short	0x010a
        /*03be*/ 	.byte	0x3f
	.zero		1


	//   ....[52]....
        /*03c0*/ 	.word	0x00008040
        /*03c4*/ 	.word	0x00000006
        /*03c8*/ 	.word	0x00000000
        /*03cc*/ 	.short	0x010a
        /*03ce*/ 	.byte	0x3f
	.zero		1


	//   ....[53]....
        /*03d0*/ 	.word	0x000080d0
        /*03d4*/ 	.word	0x00000009
        /*03d8*/ 	.word	0x00000000
        /*03dc*/ 	.short	0x010a
        /*03de*/ 	.byte	0x3f
	.zero		1


	//   ....[54]....
        /*03e0*/ 	.word	0x00008160
        /*03e4*/ 	.word	0x00000003
        /*03e8*/ 	.word	0x00000000
        /*03ec*/ 	.short	0x010a
        /*03ee*/ 	.byte	0x3f
	.zero		1


	//   ....[55]....
        /*03f0*/ 	.word	0x000081c0
        /*03f4*/ 	.word	0x00000003
        /*03f8*/ 	.word	0x00000000
        /*03fc*/ 	.short	0x010a
        /*03fe*/ 	.byte	0x3f
	.zero		1


	//   ....[56]....
        /*0400*/ 	.word	0x00008220
        /*0404*/ 	.word	0x00000005
        /*0408*/ 	.word	0x00000000
        /*040c*/ 	.short	0x010a
        /*040e*/ 	.byte	0x3f
	.zero		1


	//   ....[57]....
        /*0410*/ 	.word	0x000082f0
        /*0414*/ 	.word	0x0000000e
        /*0418*/ 	.word	0x00000078
        /*041c*/ 	.short	0x010a
        /*041e*/ 	.byte	0x3f
	.zero		1


	//   ....[58]....
        /*0420*/ 	.word	0x000083c0
        /*0424*/ 	.word	0x00000007
        /*0428*/ 	.word	0x00000000
        /*042c*/ 	.short	0x010a
        /*042e*/ 	.byte	0x3f
	.zero		1


	//   ....[59]....
        /*0430*/ 	.word	0x00008410
        /*0434*/ 	.word	0x00000009
        /*0438*/ 	.word	0x00000000
        /*043c*/ 	.short	0x010a
        /*043e*/ 	.byte	0x3f
	.zero		1


	//   ....[60]....
        /*0440*/ 	.word	0x00008460
        /*0444*/ 	.word	0x00000006
        /*0448*/ 	.word	0x00000000
        /*044c*/ 	.short	0x010a
        /*044e*/ 	.byte	0x3f
	.zero		1


	//   ....[61]....
        /*0450*/ 	.word	0x000084b0
        /*0454*/ 	.word	0x00000009
        /*0458*/ 	.word	0x00000000
        /*045c*/ 	.short	0x010a
        /*045e*/ 	.byte	0x3f
	.zero		1


	//   ....[62]....
        /*0460*/ 	.word	0x00008500
        /*0464*/ 	.word	0x00000006
        /*0468*/ 	.word	0x00000000
        /*046c*/ 	.short	0x010a
        /*046e*/ 	.byte	0x3f
	.zero		1


	//   ....[63]....
        /*0470*/ 	.word	0x00008550
        /*0474*/ 	.word	0x00000009
        /*0478*/ 	.word	0x00000000
        /*047c*/ 	.short	0x010a
        /*047e*/ 	.byte	0x3f
	.zero		1


	//   ....[64]....
        /*0480*/ 	.word	0x000085a0
        /*0484*/ 	.word	0x00000006
        /*0488*/ 	.word	0x00000000
        /*048c*/ 	.short	0x010a
        /*048e*/ 	.byte	0x3f
	.zero		1


	//   ....[65]....
        /*0490*/ 	.word	0x000085f0
        /*0494*/ 	.word	0x00000009
        /*0498*/ 	.word	0x00000000
        /*049c*/ 	.short	0x010a
        /*049e*/ 	.byte	0x3f
	.zero		1


	//   ....[66]....
        /*04a0*/ 	.word	0x00008640
        /*04a4*/ 	.word	0x00000006
        /*04a8*/ 	.word	0x00000000
        /*04ac*/ 	.short	0x010a
        /*04ae*/ 	.byte	0x3f
	.zero		1


	//   ....[67]....
        /*04b0*/ 	.word	0x00008690
        /*04b4*/ 	.word	0x00000009
        /*04b8*/ 	.word	0x00000000
        /*04bc*/ 	.short	0x010a
        /*04be*/ 	.byte	0x3f
	.zero		1


	//   ....[68]....
        /*04c0*/ 	.word	0x000086e0
        /*04c4*/ 	.word	0x00000006
        /*04c8*/ 	.word	0x00000000
        /*04cc*/ 	.short	0x010a
        /*04ce*/ 	.byte	0x3f
	.zero		1


	//   ....[69]....
        /*04d0*/ 	.word	0x00008730
        /*04d4*/ 	.word	0x00000009
        /*04d8*/ 	.word	0x00000000
        /*04dc*/ 	.short	0x010a
        /*04de*/ 	.byte	0x3f
	.zero		1


	//   ....[70]....
        /*04e0*/ 	.word	0x00008780
        /*04e4*/ 	.word	0x00000006
        /*04e8*/ 	.word	0x00000000
        /*04ec*/ 	.short	0x010a
        /*04ee*/ 	.byte	0x3f
	.zero		1


	//   ....[71]....
        /*04f0*/ 	.word	0x000087d0
        /*04f4*/ 	.word	0x00000009
        /*04f8*/ 	.word	0x00000000
        /*04fc*/ 	.short	0x010a
        /*04fe*/ 	.byte	0x3f
	.zero		1


	//----- nvinfo : EIATTR_NUM_MBARRIERS
	.align		4
.L_35:
        /*0500*/ 	.byte	0x03, 0x38
        /*0502*/ 	.short	0x0020


	//----- nvinfo : EIATTR_EXIT_INSTR_OFFSETS
	.align		4
        /*0504*/ 	.byte	0x04, 0x1c
        /*0506*/ 	.short	(.L_37 - .L_36)


	//   ....[0]....
.L_36:
        /*0508*/ 	.word	0x00000770


	//   ....[1]....
        /*050c*/ 	.word	0x00001030


	//   ....[2]....
        /*0510*/ 	.word	0x00006550


	//   ....[3]....
        /*0514*/ 	.word	0x00006b80


	//   ....[4]....
        /*0518*/ 	.word	0x000081b0


	//----- nvinfo : EIATTR_MAX_THREADS
	.align		4
.L_37:
        /*051c*/ 	.byte	0x04, 0x05
        /*051e*/ 	.short	(.L_39 - .L_38)
.L_38:
        /*0520*/ 	.word	0x00000180
        /*0524*/ 	.word	0x00000001
        /*0528*/ 	.word	0x00000001


	//----- nvinfo : EIATTR_CRS_STACK_SIZE
	.align		4
.L_39:
        /*052c*/ 	.byte	0x04, 0x1e
        /*052e*/ 	.short	(.L_41 - .L_40)
.L_40:
        /*0530*/ 	.word	0x00000000


	//----- nvinfo : EIATTR_CBANK_PARAM_SIZE
	.align		4
.L_41:
        /*0534*/ 	.byte	0x03, 0x19
        /*0536*/ 	.short	0x0470


	//----- nvinfo : EIATTR_PARAM_CBANK
	.align		4
        /*0538*/ 	.byte	0x04, 0x0a
        /*053a*/ 	.short	(.L_43 - .L_42)
	.align		4
.L_42:
        /*053c*/ 	.word	index@(.nv.constant0._ZN7cutlass13device_kernelINS_4gemm6kernel13GemmUniversalIN4cute5tupleIJiiiiEEENS1_10collective13CollectiveMmaINS1_34MainloopSm90TmaGmmaWarpSpecializedILi15ENS5_IJNS4_1CILi1EEESB_SB_EEENS1_35KernelTmaWarpSpecializedCooperativeEEENS5_IJNSA_ILi128EEENSA_ILi112EEENSA_ILi32EEEEEENS_6half_tENS5_IJlSB_lEEESJ_SK_NS4_8TiledMMAINS4_8MMA_AtomIJNS4_4SM904GMMA25MMA_64x16x16_F32F16F16_SSILNSO_5MajorE0ELSQ_0ELNSO_7ScaleInE1ELSR_1EEEEEENS4_6LayoutINS5_IJNSA_ILi2EEESB_SB_EEENS5_IJSB_NSA_ILi0EEESX_EEEEENS5_IJNS4_10UnderscoreES10_S10_EEEEENS4_13SM90_TMA_LOADENS4_14ComposedLayoutINS4_7SwizzleILi2ELi4ELi3EEENS4_18smem_ptr_flag_bitsILi16EEENSU_INS5_IJNSA_ILi8EEESH_EEENS5_IJSH_SB_EEEEEEEvNS4_8identityES13_S1D_vS1E_EENS_8epilogue10collective6detail29Sm90TmaWarpSpecializedAdapterINS1H_15DefaultEpilogueISJ_SK_SK_NS1G_6thread17LinearCombinationISJ_Li1EffLNS1L_9ScaleType4KindE0ELNS_15FloatRoundStyleE2ESJ_EENS1_15EpilogueDefaultEEEEEvvEEEEvNT_6ParamsE)
        /*0540*/ 	.short	0x0210
        /*0542*/ 	.short	0x0470


	//----- nvinfo : EIATTR_SW_WAR
	.align		4
.L_43:
        /*0544*/ 	.byte	0x04, 0x36
        /*0546*/ 	.short	(.L_45 - .L_44)
.L_44:
        /*0548*/ 	.word	0x00000008
.L_45:


//--------------------- .nv.callgraph             --------------------------
	.section	.nv.callgraph,"",@"SHT_CUDA_CALLGRAPH"
	.align	4
	.sectionentsize	8
	.align		4
        /*0000*/ 	.word	0x00000000
	.align		4
        /*0004*/ 	.word	0xffffffff
	.align		4
        /*0008*/ 	.word	index@(_ZN7cutlass13device_kernelINS_4gemm6kernel13GemmUniversalIN4cute5tupleIJiiiiEEENS1_10collective13CollectiveMmaINS1_34MainloopSm90TmaGmmaWarpSpecializedILi15ENS5_IJNS4_1CILi1EEESB_SB_EEENS1_35KernelTmaWarpSpecializedCooperativeEEENS5_IJNSA_ILi128EEENSA_ILi112EEENSA_ILi32EEEEEENS_6half_tENS5_IJlSB_lEEESJ_SK_NS4_8TiledMMAINS4_8MMA_AtomIJNS4_4SM904GMMA25MMA_64x16x16_F32F16F16_SSILNSO_5MajorE0ELSQ_0ELNSO_7ScaleInE1ELSR_1EEEEEENS4_6LayoutINS5_IJNSA_ILi2EEESB_SB_EEENS5_IJSB_NSA_ILi0EEESX_EEEEENS5_IJNS4_10UnderscoreES10_S10_EEEEENS4_13SM90_TMA_LOADENS4_14ComposedLayoutINS4_7SwizzleILi2ELi4ELi3EEENS4_18smem_ptr_flag_bitsILi16EEENSU_INS5_IJNSA_ILi8EEESH_EEENS5_IJSH_SB_EEEEEEEvNS4_8identityES13_S1D_vS1E_EENS_8epilogue10collective6detail29Sm90TmaWarpSpecializedAdapterINS1H_15DefaultEpilogueISJ_SK_SK_NS1G_6thread17LinearCombinationISJ_Li1EffLNS1L_9ScaleType4KindE0ELNS_15FloatRoundStyleE2ESJ_EENS1_15EpilogueDefaultEEEEEvvEEEEvNT_6ParamsE)
	.align		4
        /*000c*/ 	.word	index@(__assertfail)
	.align		4
        /*0010*/ 	.word	0x00000000
	.align		4
        /*0014*/ 	.word	0xfffffffe
	.align		4
        /*0018*/ 	.word	0x00000000
	.align		4
        /*001c*/ 	.word	0xfffffffd
	.align		4
        /*0020*/ 	.word	0x00000000
	.align		4
        /*0024*/ 	.word	0xfffffffc


//--------------------- .nv.constant4             --------------------------
	.section	.nv.constant4,"a",@progbits
	.align	8
	.align		8
.nv.constant4:
        /*0000*/ 	.dword	__assertfail
	.align		8
        /*0008*/ 	.dword	__unnamed_1
	.align		8
        /*0010*/ 	.dword	_ZN40_INTERNAL_c24e5683_4_k_cu_24fb0248_142684cuda3std3__45__cpo5beginE
	.align		8
        /*0018*/ 	.dword	_ZN40_INTERNAL_c24e5683_4_k_cu_24fb0248_142684cuda3std3__45__cpo3endE
	.align		8
        /*0020*/ 	.dword	_ZN40_INTERNAL_c24e5683_4_k_cu_24fb0248_142684cuda3std3__45__cpo6cbeginE
	.align		8
        /*0028*/ 	.dword	_ZN40_INTERNAL_c24e5683_4_k_cu_24fb0248_142684cuda3std3__45__cpo4cendE
	.align		8
        /*0030*/ 	.dword	_ZN40_INTERNAL_c24e5683_4_k_cu_24fb0248_142684cuda3std3__442_GLOBAL__N__c24e5683_4_k_cu_24fb0248_142686ignoreE
	.align		8
        /*0038*/ 	.dword	_ZN40_INTERNAL_c24e5683_4_k_cu_24fb0248_142684cuda3std3__419piecewise_constructE
	.align		8
        /*0040*/ 	.dword	_ZN40_INTERNAL_c24e5683_4_k_cu_24fb0248_142684cuda3std3__48in_placeE
	.align		8
        /*0048*/ 	.dword	_ZN40_INTERNAL_c24e5683_4_k_cu_24fb0248_142684cuda3std6ranges3__45__cpo4swapE
	.align		8
        /*0050*/ 	.dword	_ZN40_INTERNAL_c24e5683_4_k_cu_24fb0248_142684cuda3std6ranges3__45__cpo9iter_moveE
	.align		8
        /*0058*/ 	.dword	_ZN40_INTERNAL_c24e5683_4_k_cu_24fb0248_142684cute7productE
	.align		8
        /*0060*/ 	.dword	_ZN40_INTERNAL_c24e5683_4_k_cu_24fb0248_142684cute1_E
	.align		8
        /*0068*/ 	.dword	$str$22
	.align		8
        /*0070*/ 	.dword	$str$23


//--------------------- .text._ZN7cutlass13device_kernelINS_4gemm6kernel13GemmUniversalIN4cute5tupleIJiiiiEEENS1_10collective13CollectiveMmaINS1_34MainloopSm90TmaGmmaWarpSpecializedILi15ENS5_IJNS4_1CILi1EEESB_SB_EEENS1_35KernelTmaWarpSpecializedCooperativeEEENS5_IJNSA_ILi128EEENSA_ILi112EEENSA_ILi32EEEEEENS_6half_tENS5_IJlSB_lEEESJ_SK_NS4_8TiledMMAINS4_8MMA_AtomIJNS4_4SM904GMMA25MMA_64x16x16_F32F16F16_SSILNSO_5MajorE0ELSQ_0ELNSO_7ScaleInE1ELSR_1EEEEEENS4_6LayoutINS5_IJNSA_ILi2EEESB_SB_EEENS5_IJSB_NSA_ILi0EEESX_EEEEENS5_IJNS4_10UnderscoreES10_S10_EEEEENS4_13SM90_TMA_LOADENS4_14ComposedLayoutINS4_7SwizzleILi2ELi4ELi3EEENS4_18smem_ptr_flag_bitsILi16EEENSU_INS5_IJNSA_ILi8EEESH_EEENS5_IJSH_SB_EEEEEEEvNS4_8identityES13_S1D_vS1E_EENS_8epilogue10collective6detail29Sm90TmaWarpSpecializedAdapterINS1H_15DefaultEpilogueISJ_SK_SK_NS1G_6thread17LinearCombinationISJ_Li1EffLNS1L_9ScaleType4KindE0ELNS_15FloatRoundStyleE2ESJ_EENS1_15EpilogueDefaultEEEEEvvEEEEvNT_6ParamsE --------------------------
	.section	.text._ZN7cutlass13device_kernelINS_4gemm6kernel13GemmUniversalIN4cute5tupleIJiiiiEEENS1_10collective13CollectiveMmaINS1_34MainloopSm90TmaGmmaWarpSpecializedILi15ENS5_IJNS4_1CILi1EEESB_SB_EEENS1_35KernelTmaWarpSpecializedCooperativeEEENS5_IJNSA_ILi128EEENSA_ILi112EEENSA_ILi32EEEEEENS_6half_tENS5_IJlSB_lEEESJ_SK_NS4_8TiledMMAINS4_8MMA_AtomIJNS4_4SM904GMMA25MMA_64x16x16_F32F16F16_SSILNSO_5MajorE0ELSQ_0ELNSO_7ScaleInE1ELSR_1EEEEEENS4_6LayoutINS5_IJNSA_ILi2EEESB_SB_EEENS5_IJSB_NSA_ILi0EEESX_EEEEENS5_IJNS4_10UnderscoreES10_S10_EEEEENS4_13SM90_TMA_LOADENS4_14ComposedLayoutINS4_7SwizzleILi2ELi4ELi3EEENS4_18smem_ptr_flag_bitsILi16EEENSU_INS5_IJNSA_ILi8EEESH_EEENS5_IJSH_SB_EEEEEEEvNS4_8identityES13_S1D_vS1E_EENS_8epilogue10collective6detail29Sm90TmaWarpSpecializedAdapterINS1H_15DefaultEpilogueISJ_SK_SK_NS1G_6thread17LinearCombinationISJ_Li1EffLNS1L_9ScaleType4KindE0ELNS_15FloatRoundStyleE2ESJ_EENS1_15EpilogueDefaultEEEEEvvEEEEvNT_6ParamsE,"ax",@progbits
	.align	128
.text._ZN7cutlass13device_kernelINS_4gemm6kernel13GemmUniversalIN4cute5tupleIJiiiiEEENS1_10collective13CollectiveMmaINS1_34MainloopSm90TmaGmmaWarpSpecializedILi15ENS5_IJNS4_1CILi1EEESB_SB_EEENS1_35KernelTmaWarpSpecializedCooperativeEEENS5_IJNSA_ILi128EEENSA_ILi112EEENSA_ILi32EEEEEENS_6half_tENS5_IJlSB_lEEESJ_SK_NS4_8TiledMMAINS4_8MMA_AtomIJNS4_4SM904GMMA25MMA_64x16x16_F32F16F16_SSILNSO_5MajorE0ELSQ_0ELNSO_7ScaleInE1ELSR_1EEEEEENS4_6LayoutINS5_IJNSA_ILi2EEESB_SB_EEENS5_IJSB_NSA_ILi0EEESX_EEEEENS5_IJNS4_10UnderscoreES10_S10_EEEEENS4_13SM90_TMA_LOADENS4_14ComposedLayoutINS4_7SwizzleILi2ELi4ELi3EEENS4_18smem_ptr_flag_bitsILi16EEENSU_INS5_IJNSA_ILi8EEESH_EEENS5_IJSH_SB_EEEEEEEvNS4_8identityES13_S1D_vS1E_EENS_8epilogue10collective6detail29Sm90TmaWarpSpecializedAdapterINS1H_15DefaultEpilogueISJ_SK_SK_NS1G_6thread17LinearCombinationISJ_Li1EffLNS1L_9ScaleType4KindE0ELNS_15FloatRoundStyleE2ESJ_EENS1_15EpilogueDefaultEEEEEvvEEEEvNT_6ParamsE:
        .type           _ZN7cutlass13device_kernelINS_4gemm6kernel13GemmUniversalIN4cute5tupleIJiiiiEEENS1_10collective13CollectiveMmaINS1_34MainloopSm90TmaGmmaWarpSpecializedILi15ENS5_IJNS4_1CILi1EEESB_SB_EEENS1_35KernelTmaWarpSpecializedCooperativeEEENS5_IJNSA_ILi128EEENSA_ILi112EEENSA_ILi32EEEEEENS_6half_tENS5_IJlSB_lEEESJ_SK_NS4_8TiledMMAINS4_8MMA_AtomIJNS4_4SM904GMMA25MMA_64x16x16_F32F16F16_SSILNSO_5MajorE0ELSQ_0ELNSO_7ScaleInE1ELSR_1EEEEEENS4_6LayoutINS5_IJNSA_ILi2EEESB_SB_EEENS5_IJSB_NSA_ILi0EEESX_EEEEENS5_IJNS4_10UnderscoreES10_S10_EEEEENS4_13SM90_TMA_LOADENS4_14ComposedLayoutINS4_7SwizzleILi2ELi4ELi3EEENS4_18smem_ptr_flag_bitsILi16EEENSU_INS5_IJNSA_ILi8EEESH_EEENS5_IJSH_SB_EEEEEEEvNS4_8identityES13_S1D_vS1E_EENS_8epilogue10collective6detail29Sm90TmaWarpSpecializedAdapterINS1H_15DefaultEpilogueISJ_SK_SK_NS1G_6thread17LinearCombinationISJ_Li1EffLNS1L_9ScaleType4KindE0ELNS_15FloatRoundStyleE2ESJ_EENS1_15EpilogueDefaultEEEEEvvEEEEvNT_6ParamsE,@function
        .size           _ZN7cutlass13device_kernelINS_4gemm6kernel13GemmUniversalIN4cute5tupleIJiiiiEEENS1_10collective13CollectiveMmaINS1_34MainloopSm90TmaGmmaWarpSpecializedILi15ENS5_IJNS4_1CILi1EEESB_SB_EEENS1_35KernelTmaWarpSpecializedCooperativeEEENS5_IJNSA_ILi128EEENSA_ILi112EEENSA_ILi32EEEEEENS_6half_tENS5_IJlSB_lEEESJ_SK_NS4_8TiledMMAINS4_8MMA_AtomIJNS4_4SM904GMMA25MMA_64x16x16_F32F16F16_SSILNSO_5MajorE0ELSQ_0ELNSO_7ScaleInE1ELSR_1EEEEEENS4_6LayoutINS5_IJNSA_ILi2EEESB_SB_EEENS5_IJSB_NSA_ILi0EEESX_EEEEENS5_IJNS4_10UnderscoreES10_S10_EEEEENS4_13SM90_TMA_LOADENS4_14ComposedLayoutINS4_7SwizzleILi2ELi4ELi3EEENS4_18smem_ptr_flag_bitsILi16EEENSU_INS5_IJNSA_ILi8EEESH_EEENS5_IJSH_SB_EEEEEEEvNS4_8identityES13_S1D_vS1E_EENS_8epilogue10collective6detail29Sm90TmaWarpSpecializedAdapterINS1H_15DefaultEpilogueISJ_SK_SK_NS1G_6thread17LinearCombinationISJ_Li1EffLNS1L_9ScaleType4KindE0ELNS_15FloatRoundStyleE2ESJ_EENS1_15EpilogueDefaultEEEEEvvEEEEvNT_6ParamsE,(.L_x_201 - _ZN7cutlass13device_kernelINS_4gemm6kernel13GemmUniversalIN4cute5tupleIJiiiiEEENS1_10collective13CollectiveMmaINS1_34MainloopSm90TmaGmmaWarpSpecializedILi15ENS5_IJNS4_1CILi1EEESB_SB_EEENS1_35KernelTmaWarpSpecializedCooperativeEEENS5_IJNSA_ILi128EEENSA_ILi112EEENSA_ILi32EEEEEENS_6half_tENS5_IJlSB_lEEESJ_SK_NS4_8TiledMMAINS4_8MMA_AtomIJNS4_4SM904GMMA25MMA_64x16x16_F32F16F16_SSILNSO_5MajorE0ELSQ_0ELNSO_7ScaleInE1ELSR_1EEEEEENS4_6LayoutINS5_IJNSA_ILi2EEESB_SB_EEENS5_IJSB_NSA_ILi0EEESX_EEEEENS5_IJNS4_10UnderscoreES10_S10_EEEEENS4_13SM90_TMA_LOADENS4_14ComposedLayoutINS4_7SwizzleILi2ELi4ELi3EEENS4_18smem_ptr_flag_bitsILi16EEENSU_INS5_IJNSA_ILi8EEESH_EEENS5_IJSH_SB_EEEEEEEvNS4_8identityES13_S1D_vS1E_EENS_8epilogue10collective6detail29Sm90TmaWarpSpecializedAdapterINS1H_15DefaultEpilogueISJ_SK_SK_NS1G_6thread17LinearCombinationISJ_Li1EffLNS1L_9ScaleType4KindE0ELNS_15FloatRoundStyleE2ESJ_EENS1_15EpilogueDefaultEEEEEvvEEEEvNT_6ParamsE)
        .other          _ZN7cutlass13device_kernelINS_4gemm6kernel13GemmUniversalIN4cute5tupleIJiiiiEEENS1_10collective13CollectiveMmaINS1_34MainloopSm90TmaGmmaWarpSpecializedILi15ENS5_IJNS4_1CILi1EEESB_SB_EEENS1_35KernelTmaWarpSpecializedCooperativeEEENS5_IJNSA_ILi128EEENSA_ILi112EEENSA_ILi32EEEEEENS_6half_tENS5_IJlSB_lEEESJ_SK_NS4_8TiledMMAINS4_8MMA_AtomIJNS4_4SM904GMMA25MMA_64x16x16_F32F16F16_SSILNSO_5MajorE0ELSQ_0ELNSO_7ScaleInE1ELSR_1EEEEEENS4_6LayoutINS5_IJNSA_ILi2EEESB_SB_EEENS5_IJSB_NSA_ILi0EEESX_EEEEENS5_IJNS4_10UnderscoreES10_S10_EEEEENS4_13SM90_TMA_LOADENS4_14ComposedLayoutINS4_7SwizzleILi2ELi4ELi3EEENS4_18smem_ptr_flag_bitsILi16EEENSU_INS5_IJNSA_ILi8EEESH_EEENS5_IJSH_SB_EEEEEEEvNS4_8identityES13_S1D_vS1E_EENS_8epilogue10collective6detail29Sm90TmaWarpSpecializedAdapterINS1H_15DefaultEpilogueISJ_SK_SK_NS1G_6thread17LinearCombinationISJ_Li1EffLNS1L_9ScaleType4KindE0ELNS_15FloatRoundStyleE2ESJ_EENS1_15EpilogueDefaultEEEEEvvEEEEvNT_6ParamsE,@"STO_CUDA_ENTRY STV_DEFAULT"
_ZN7cutlass13device_kernelINS_4gemm6kernel13GemmUniversalIN4cute5tupleIJiiiiEEENS1_10collective13CollectiveMmaINS1_34MainloopSm90TmaGmmaWarpSpecializedILi15ENS5_IJNS4_1CILi1EEESB_SB_EEENS1_35KernelTmaWarpSpecializedCooperativeEEENS5_IJNSA_ILi128EEENSA_ILi112EEENSA_ILi32EEEEEENS_6half_tENS5_IJlSB_lEEESJ_SK_NS4_8TiledMMAINS4_8MMA_AtomIJNS4_4SM904GMMA25MMA_64x16x16_F32F16F16_SSILNSO_5MajorE0ELSQ_0ELNSO_7ScaleInE1ELSR_1EEEEEENS4_6LayoutINS5_IJNSA_ILi2EEESB_SB_EEENS5_IJSB_NSA_ILi0EEESX_EEEEENS5_IJNS4_10UnderscoreES10_S10_EEEEENS4_13SM90_TMA_LOADENS4_14ComposedLayoutINS4_7SwizzleILi2ELi4ELi3EEENS4_18smem_ptr_flag_bitsILi16EEENSU_INS5_IJNSA_ILi8EEESH_EEENS5_IJSH_SB_EEEEEEEvNS4_8identityES13_S1D_vS1E_EENS_8epilogue10collective6detail29Sm90TmaWarpSpecializedAdapterINS1H_15DefaultEpilogueISJ_SK_SK_NS1G_6thread17LinearCombinationISJ_Li1EffLNS1L_9ScaleType4KindE0ELNS_15FloatRoundStyleE2ESJ_EENS1_15EpilogueDefaultEEEEEvvEEEEvNT_6ParamsE:
[----:B------:R-:W0:Y:S01]  /*0000*/  LDC R1, c[0x0][0x28] ;  /* 0x00000a00ff017b82 */ /* 0x000e220000000800 */
[----:B------:R-:W1:Y:S01]  /*0010*/  S2R R18, SR_TID.X ;  /* 0x0000000000127919 */ /* 0x000e620000002100 */
[----:B------:R-:W-:Y:S01]  /*0020*/  ELECT P0, URZ, PT ;  /* 0x00000000003f782f */ /* 0x000fe20003800000 */
[----:B------:R-:W-:Y:S01]  /*0030*/  BSSY B0, `(.L_x_0) ;  /* 0x000000f000007945 */ /* 0x000fe20003800000 */
[--C-:B-1----:R-:W-:Y:S02]  /*0040*/  SHF.R.U32.HI R0, RZ, 0x5, R18.reuse ;  /* 0x00000005ff007819 */ /* 0x102fe40000011612 */
[----:B------:R-:W-:-:S03]  /*0050*/  SHF.R.U32.HI R22, RZ, 0x7, R18 ;  /* 0x00000007ff167819 */ /* 0x000fc60000011612 */
[----:B------:R-:W1:Y:S04]  /*0060*/  SHFL.IDX PT, R5, R0, RZ, 0x1f ;  /* 0x00001fff00057589 */ /* 0x000e6800000e0000 */
[----:B------:R2:W3:Y:S01]  /*0070*/  SHFL.IDX PT, R8, R22, RZ, 0x1f ;  /* 0x00001fff16087589 */ /* 0x0004e200000e0000 */
[----:B-1----:R-:W-:-:S13]  /*0080*/  ISETP.NE.OR P0, PT, R5, RZ, !P0 ;  /* 0x000000ff0500720c */ /* 0x002fda0004705670 */
[----:B0-23--:R-:W-:Y:S05]  /*0090*/  @P0 BRA `(.L_x_1) ;  /* 0x0000000000200947 */ /* 0x00dfea0003800000 */
[----:B------:R-:W-:Y:S02]  /*00a0*/  ULDC.64 UR4, c[0x0][0x198] ;  /* 0x0000660000047ab9 */ /* 0x000fe40000000a00 */
[----:B------:R-:W-:Y:S02]  /*00b0*/  UIADD3 UR6, UP0, UR4, 0xf0, URZ ;  /* 0x000000f004067890 */ /* 0x000fe4000ff1e03f */
[----:B------:R-:W-:Y:S02]  /*00c0*/  UIADD3 UR4, UP1, UR4, 0x1f0, URZ ;  /* 0x000001f004047890 */ /* 0x000fe4000ff3e03f */
[----:B------:R-:W-:Y:S02]  /*00d0*/  UIADD3.X UR7, URZ, UR5, URZ, UP0, !UPT ;  /* 0x000000053f077290 */ /* 0x000fe400087fe43f */
[----:B------:R-:W-:-:S07]  /*00e0*/  UIADD3.X UR5, URZ, UR5, URZ, UP1, !UPT ;  /* 0x000000053f057290 */ /* 0x000fce0008ffe43f */
[----:B------:R0:W-:Y:S02]  /*00f0*/  UTMACCTL.PF [UR6] ;  /* 0x00000000060079b9 */ /* 0x0001e40008040000 */
[----:B------:R0:W-:Y:S02]  /*0100*/  UTMACCTL.PF [UR4] ;  /* 0x00000000040079b9 */ /* 0x0001e40008040000 */
[----:B0-----:R-:W-:Y:S01]  /*0110*/  NOP ;  /* 0x0000000000007918 */ /* 0x001fe20000000000 */
.L_x_1:
[----:B------:R-:W-:Y:S05]  /*0120*/  BSYNC B0 ;  /* 0x0000000000007941 */ /* 0x000fea0003800000 */
.L_x_0:
[----:B------:R-:W0:Y:S02]  /*0130*/  SHFL.IDX PT, R2, R0, RZ, 0x1f ;  /* 0x00001fff00027589 */ /* 0x000e2400000e0000 */
[----:B0-----:R-:W-:-:S13]  /*0140*/  ISETP.NE.AND P0, PT, R2, RZ, PT ;  /* 0x000000ff0200720c */ /* 0x001fda0003f05270 */
[----:B------:R-:W-:Y:S05]  /*0150*/  @P0 BRA `(.L_x_2) ;  /* 0x0000000000bc0947 */ /* 0x000fea0003800000 */
[----:B------:R-:W-:Y:S01]  /*0160*/  ELECT P0, URZ, PT ;  /* 0x00000000003f782f */ /* 0x000fe20003800000 */
[----:B------:R-:W-:-:S12]  /*0170*/  BSSY B0, `(.L_x_2) ;  /* 0x000002d000007945 */ /* 0x000fd80003800000 */
[----:B------:R-:W-:Y:S05]  /*0180*/  @!P0 BRA `(.L_x_3) ;  /* 0x0000000000ac8947 */ /* 0x000fea0003800000 */
[----:B------:R-:W0:Y:S01]  /*0190*/  S2UR UR8, SR_CgaCtaId ;  /* 0x00000000000879c3 */ /* 0x000e220000008800 */
[----:B------:R-:W-:Y:S01]  /*01a0*/  UMOV UR4, 0x400 ;  /* 0x0000040000047882 */ /* 0x000fe20000000000 */
[----:B------:R-:W-:Y:S01]  /*01b0*/  UMOV UR5, 0x1 ;  /* 0x0000000100057882 */ /* 0x000fe20000000000 */
[----:B------:R-:W-:Y:S02]  /*01c0*/  UMOV UR6, 0x100 ;  /* 0x0000010000067882 */ /* 0x000fe40000000000 */
[----:B------:R-:W-:-:S04]  /*01d0*/  UIADD3 UR6, -UR6, 0x100000, URZ ;  /* 0x0010000006067890 */ /* 0x000fc8000fffe13f */
[----:B------:R-:W-:Y:S02]  /*01e0*/  USHF.L.U32 UR7, UR6, 0xb, URZ ;  /* 0x0000000b06077899 */ /* 0x000fe4000800063f */
[----:B------:R-:W-:Y:S02]  /*01f0*/  USHF.L.U32 UR6, UR6, 0x1, URZ ;  /* 0x0000000106067899 */ /* 0x000fe4000800063f */
[----:B0-----:R-:W-:Y:S02]  /*0200*/  ULEA UR8, UR8, UR4, 0x18 ;  /* 0x0000000408087291 */ /* 0x001fe4000f8ec03f */
[----:B------:R-:W-:-:S04]  /*0210*/  UIADD3 UR4, -UR5, 0x100000, URZ ;  /* 0x0010000005047890 */ /* 0x000fc8000fffe13f */
[----:B------:R-:W-:Y:S02]  /*0220*/  USHF.L.U32 UR5, UR4, 0xb, URZ ;  /* 0x0000000b04057899 */ /* 0x000fe4000800063f */
[----:B------:R-:W-:Y:S01]  /*0230*/  USHF.L.U32 UR4, UR4, 0x1, URZ ;  /* 0x0000000104047899 */ /* 0x000fe2000800063f */
[----:B------:R-:W0:Y:S11]  /*0240*/  FENCE.VIEW.ASYNC.S ;  /* 0x00000000000073c6 */ /* 0x000e360000000000 */
[----:B0-----:R0:W1:Y:S01]  /*0250*/  SYNCS.EXCH.64 URZ, [UR8], UR4 ;  /* 0x00000004083f75b2 */ /* 0x0010620008000100 */
[----:B------:R0:W2:Y:S01]  /*0260*/  SYNCS.EXCH.64 URZ, [UR8+0x78], UR6 ;  /* 0x00007806083f75b2 */ /* 0x0000a20008000100 */
[----:B------:R0:W3:Y:S01]  /*0270*/  SYNCS.EXCH.64 URZ, [UR8+0x8], UR4 ;  /* 0x00000804083f75b2 */ /* 0x0000e20008000100 */
[----:B------:R0:W4:Y:S01]  /*0280*/  SYNCS.EXCH.64 URZ, [UR8+0x80], UR6 ;  /* 0x00008006083f75b2 */ /* 0x0001220008000100 */
[----:B------:R0:W0:Y:S01]  /*0290*/  SYNCS.EXCH.64 URZ, [UR8+0x10], UR4 ;  /* 0x00001004083f75b2 */ /* 0x0000220008000100 */
        /* <DEDUP_REMOVED lines=25> */
[----:B-1234-:R-:W-:Y:S01]  /*0430*/  NOP ;  /* 0x0000000000007918 */ /* 0x01efe20000000000 */
.L_x_3:
[----:B0-----:R-:W-:Y:S05]  /*0440*/  BSYNC B0 ;  /* 0x0000000000007941 */ /* 0x001fea0003800000 */
.L_x_2:
[----:B------:R-:W0:Y:S01]  /*0450*/  SHFL.IDX PT, R0, R0, RZ, 0x1f ;  /* 0x00001fff00007589 */ /* 0x000e2200000e0000 */
[----:B------:R-:W-:Y:S01]  /*0460*/  ELECT P0, URZ, PT ;  /* 0x00000000003f782f */ /* 0x000fe20003800000 */
[----:B------:R-:W1:Y:S01]  /*0470*/  LDC R2, c[0x0][0x65c] ;  /* 0x00019700ff027b82 */ /* 0x000e620000000800 */
[----:B------:R-:W-:Y:S01]  /*0480*/  SHF.R.S32.HI R6, RZ, 0x1f, R5 ;  /* 0x0000001fff067819 */ /* 0x000fe20000011405 */
[----:B------:R-:W2:Y:S01]  /*0490*/  S2R R3, SR_CTAID.Y ;  /* 0x0000000000037919 */ /* 0x000ea20000002600 */
[----:B------:R-:W-:Y:S01]  /*04a0*/  UMOV UR4, 0x20 ;  /* 0x0000002000047882 */ /* 0x000fe20000000000 */
[----:B------:R-:W-:Y:S01]  /*04b0*/  ISETP.NE.AND P2, PT, R8, RZ, PT ;  /* 0x000000ff0800720c */ /* 0x000fe20003f45270 */
[----:B------:R-:W-:Y:S01]  /*04c0*/  NOP ;  /* 0x0000000000007918 */ /* 0x000fe20000000000 */
[----:B------:R-:W3:Y:S01]  /*04d0*/  S2R R4, SR_CTAID.X ;  /* 0x0000000000047919 */ /* 0x000ee20000002500 */
[----:B------:R-:W-:Y:S01]  /*04e0*/  LEA.HI R6, R6, R5, RZ, 0x2 ;  /* 0x0000000506067211 */ /* 0x000fe200078f10ff */
[----:B------:R-:W-:Y:S01]  /*04f0*/  NOP ;  /* 0x0000000000007918 */ /* 0x000fe20000000000 */
[----:B0-----:R-:W-:-:S02]  /*0500*/  ISETP.NE.OR P0, PT, R0, RZ, !P0 ;  /* 0x000000ff0000720c */ /* 0x001fc40004705670 */
[----:B-1----:R-:W-:-:S04]  /*0510*/  ISETP.NE.AND P3, PT, R2, 0x1, PT ;  /* 0x000000010200780c */ /* 0x002fc80003f65270 */
[----:B------:R-:W-:Y:S02]  /*0520*/  P2R R0, PR, RZ, 0x8 ;  /* 0x00000008ff007803 */ /* 0x000fe40000000000 */
[----:B------:R-:W-:-:S05]  /*0530*/  LOP3.LUT R0, R6, 0xfffffffc, RZ, 0xc0, !PT ;  /* 0xfffffffc06007812 */ /* 0x000fca00078ec0ff */
[----:B------:R-:W-:Y:S01]  /*0540*/  VOTEU.ALL UP0, P0 ;  /* 0x00000000003f7886 */ /* 0x000fe20000000000 */
[----:B------:R-:W-:Y:S01]  /*0550*/  IMAD.IADD R0, R5, 0x1, -R0 ;  /* 0x0000000105007824 */ /* 0x000fe200078e0a00 */
[----:B------:R-:W3:Y:S01]  /*0560*/  @P3 LDC R17, c[0x0][0x10] ;  /* 0x00000400ff113b82 */ /* 0x000ee20000000800 */
[----:B------:R-:W-:Y:S01]  /*0570*/  VOTEU.ALL UP1, P0 ;  /* 0x00000000003f7886 */ /* 0x000fe20000020000 */
[----:B--2---:R-:W-:Y:S01]  /*0580*/  @P3 IMAD.MOV.U32 R6, RZ, RZ, R3 ;  /* 0x000000ffff063224 */ /* 0x004fe200078e0003 */
[----:B------:R-:W-:Y:S01]  /*0590*/  @!UP0 UMOV UR6, 0x400 ;  /* 0x0000040000068882 */ /* 0x000fe20000000000 */
[----:B------:R-:W-:-:S04]  /*05a0*/  @!UP0 UIADD3 UR4, -UR4, 0x100000, URZ ;  /* 0x0010000004048890 */ /* 0x000fc8000fffe13f */
[----:B------:R-:W-:Y:S02]  /*05b0*/  @!UP0 USHF.L.U32 UR5, UR4, 0xb, URZ ;  /* 0x0000000b04058899 */ /* 0x000fe4000800063f */
[----:B------:R-:W-:Y:S01]  /*05c0*/  @!UP0 USHF.L.U32 UR4, UR4, 0x1, URZ ;  /* 0x0000000104048899 */ /* 0x000fe2000800063f */
[----:B------:R-:W-:Y:S02]  /*05d0*/  @P3 IMAD.MOV.U32 R7, RZ, RZ, RZ ;  /* 0x000000ffff073224 */ /* 0x000fe400078e00ff */
[----:B------:R-:W-:Y:S01]  /*05e0*/  IMAD.MOV.U32 R5, RZ, RZ, RZ ;  /* 0x000000ffff057224 */ /* 0x000fe200078e00ff */
[----:B------:R-:W0:Y:S01]  /*05f0*/  @!UP0 S2UR UR7, SR_CgaCtaId ;  /* 0x00000000000789c3 */ /* 0x000e220000008800 */
[----:B------:R-:W-:-:S07]  /*0600*/  @P3 IMAD.MOV.U32 R11, RZ, RZ, RZ ;  /* 0x000000ffff0b3224 */ /* 0x000fce00078e00ff */
[----:B------:R-:W1:Y:S01]  /*0610*/  @!P3 LDC R9, c[0x0][0xc] ;  /* 0x00000300ff09bb82 */ /* 0x000e620000000800 */
[----:B---3--:R-:W-:-:S04]  /*0620*/  @P3 IMAD.WIDE.U32 R16, R4, R17, R6 ;  /* 0x0000001104103225 */ /* 0x008fc800078e0006 */
[----:B------:R-:W-:Y:S01]  /*0630*/  @P3 IMAD.IADD R17, R17, 0x1, R11 ;  /* 0x0000000111113824 */ /* 0x000fe200078e020b */
[----:B0-----:R-:W-:Y:S01]  /*0640*/  @!UP0 ULEA UR6, UR7, UR6, 0x18 ;  /* 0x0000000607068291 */ /* 0x001fe2000f8ec03f */
[----:B------:R-:W-:Y:S01]  /*0650*/  VOTEU.ALL UP0, P0 ;  /* 0x00000000003f7886 */ /* 0x000fe20000000000 */
[----:B------:R-:W-:-:S04]  /*0660*/  ISETP.NE.AND P0, PT, R0, 0x3, PT ;  /* 0x000000030000780c */ /* 0x000fc80003f05270 */
[----:B------:R-:W-:Y:S01]  /*0670*/  ISETP.EQ.OR P0, PT, R0, RZ, !P0 ;  /* 0x000000ff0000720c */ /* 0x000fe20004702670 */
[----:B-1----:R-:W-:-:S03]  /*0680*/  @!P3 IMAD.WIDE.U32 R6, R9, R3, R4 ;  /* 0x000000030906b225 */ /* 0x002fc600078e0004 */
[C---:B------:R-:W-:Y:S01]  /*0690*/  ISETP.EQ.AND P0, PT, R8.reuse, RZ, P0 ;  /* 0x000000ff0800720c */ /* 0x040fe20000702270 */
[----:B------:R-:W-:Y:S01]  /*06a0*/  VIADD R8, R8, 0xffffffff ;  /* 0xffffffff08087836 */ /* 0x000fe20000000000 */
[----:B------:R-:W0:Y:S02]  /*06b0*/  FENCE.VIEW.ASYNC.S ;  /* 0x00000000000073c6 */ /* 0x000e240000000000 */
[----:B0-----:R0:W1:Y:S01]  /*06c0*/  @!UP0 SYNCS.EXCH.64 URZ, [UR6+0x100], UR4 ;  /* 0x00010004063f85b2 */ /* 0x0010620008000100 */
[----:B------:R-:W-:Y:S01]  /*06d0*/  @!P3 IMAD.MOV.U32 R16, RZ, RZ, R6 ;  /* 0x000000ffff10b224 */ /* 0x000fe200078e0006 */
[----:B------:R-:W-:Y:S01]  /*06e0*/  SEL R19, RZ, 0x1, !P0 ;  /* 0x00000001ff137807 */ /* 0x000fe20004000000 */
[----:B------:R-:W-:Y:S01]  /*06f0*/  @!P3 IMAD.MOV.U32 R17, RZ, RZ, R7 ;  /* 0x000000ffff11b224 */ /* 0x000fe200078e0007 */
[----:B------:R-:W-:-:S04]  /*0700*/  ISETP.GE.U32.AND P1, PT, R8, 0x2, PT ;  /* 0x000000020800780c */ /* 0x000fc80003f26070 */
[----:B------:R-:W-:Y:S01]  /*0710*/  SEL R19, R19, 0x2, P1 ;  /* 0x0000000213137807 */ /* 0x000fe20000800000 */
[----:B------:R0:W1:Y:S01]  /*0720*/  @!UP1 SYNCS.EXCH.64 URZ, [UR6+0x108], UR4 ;  /* 0x00010804063f95b2 */ /* 0x0000620008000100 */
[----:B------:R-:W-:Y:S01]  /*0730*/  NOP ;  /* 0x0000000000007918 */ /* 0x000fe20000000000 */
[----:B-1----:R-:W-:Y:S06]  /*0740*/  BAR.SYNC.DEFER_BLOCKING 0x0 ;  /* 0x0000000000007b1d */ /* 0x002fec0000010000 */
[----:B------:R-:W-:Y:S05]  /*0750*/  @!P2 BRA `(.L_x_4) ;  /* 0x0000005c0080a947 */ /* 0x000fea0003800000 */
[----:B------:R-:W-:-:S13]  /*0760*/  ISETP.GT.U32.AND P0, PT, R8, 0x1, PT ;  /* 0x000000010800780c */ /* 0x000fda0003f04070 */
[----:B0-----:R-:W-:Y:S05]  /*0770*/  @P0 EXIT ;  /* 0x000000000000094d */ /* 0x001fea0003800000 */
[----:B------:R-:W-:Y:S01]  /*0780*/  ULDC.64 UR4, c[0x0][0x650] ;  /* 0x0001940000047ab9 */ /* 0x000fe20000000a00 */
[----:B------:R-:W-:Y:S01]  /*0790*/  PRMT R0, RZ, 0x7610, R0 ;  /* 0x00007610ff007816 */ /* 0x000fe20000000000 */
[----:B------:R-:W-:Y:S01]  /*07a0*/  IMAD.MOV.U32 R82, RZ, RZ, -0x1 ;  /* 0xffffffffff527424 */ /* 0x000fe200078e00ff */
[----:B------:R-:W-:Y:S01]  /*07b0*/  ISETP.GE.U32.AND P0, PT, R16, UR4, PT ;  /* 0x0000000410007c0c */ /* 0x000fe2000bf06070 */
[----:B------:R-:W-:Y:S02]  /*07c0*/  IMAD.MOV.U32 R83, RZ, RZ, -0x1 ;  /* 0xffffffffff537424 */ /* 0x000fe400078e00ff */
[----:B------:R-:W-:Y:S01]  /*07d0*/  IMAD.MOV.U32 R81, RZ, RZ, -0x1 ;  /* 0xffffffffff517424 */ /* 0x000fe200078e00ff */
[----:B------:R-:W-:-:S13]  /*07e0*/  ISETP.GE.U32.AND.EX P0, PT, R17, UR5, PT, P0 ;  /* 0x0000000511007c0c */ /* 0x000fda000bf06100 */
[----:B------:R-:W-:Y:S05]  /*07f0*/  @P0 BRA `(.L_x_5) ;  /* 0x0000000400540947 */ /* 0x000fea0003800000 */
[----:B------:R-:W0:Y:S01]  /*0800*/  LDC.64 R14, c[0x0][0x628] ;  /* 0x00018a00ff0e7b82 */ /* 0x000e220000000a00 */
[----:B------:R-:W-:Y:S02]  /*0810*/  IMAD.MOV.U32 R6, RZ, RZ, R16 ;  /* 0x000000ffff067224 */ /* 0x000fe400078e0010 */
[----:B------:R-:W-:-:S05]  /*0820*/  IMAD.MOV.U32 R7, RZ, RZ, R17 ;  /* 0x000000ffff077224 */ /* 0x000fca00078e0011 */
[----:B------:R-:W1:Y:S08]  /*0830*/  LDC R0, c[0x0][0x630] ;  /* 0x00018c00ff007b82 */ /* 0x000e700000000800 */
[----:B------:R-:W2:Y:S01]  /*0840*/  LDC.64 R20, c[0x0][0x620] ;  /* 0x00018800ff147b82 */ /* 0x000ea20000000a00 */
[----:B0-----:R-:W-:-:S04]  /*0850*/  ISETP.NE.U32.AND P0, PT, R14, RZ, PT ;  /* 0x000000ff0e00720c */ /* 0x001fc80003f05070 */
[----:B------:R-:W-:-:S13]  /*0860*/  ISETP.NE.AND.EX P0, PT, R15, RZ, PT, P0 ;  /* 0x000000ff0f00720c */ /* 0x000fda0003f05300 */
[----:B-12---:R-:W-:Y:S05]  /*0870*/  @!P0 BRA `(.L_x_6) ;  /* 0x0000000000288947 */ /* 0x006fea0003800000 */
[----:B------:R-:W0:Y:S02]  /*0880*/  LDC R11, c[0x0][0x634] ;  /* 0x00018d00ff0b7b82 */ /* 0x000e240000000800 */
[----:B0-----:R-:W-:-:S05]  /*0890*/  IADD3 R11, P0, R16, R11, RZ ;  /* 0x0000000b100b7210 */ /* 0x001fca0007f1e0ff */
[----:B------:R-:W-:-:S04]  /*08a0*/  IMAD.X R13, RZ, RZ, R17, P0 ;  /* 0x000000ffff0d7224 */ /* 0x000fc800000e0611 */
[----:B------:R-:W-:-:S04]  /*08b0*/  IMAD.WIDE.U32 R6, R13, R14, RZ ;  /* 0x0000000e0d067225 */ /* 0x000fc800078e00ff */
[----:B------:R-:W-:-:S04]  /*08c0*/  IMAD.WIDE.U32 R8, P0, R11, R15, R6 ;  /* 0x0000000f0b087225 */ /* 0x000fc80007800006 */
[----:B------:R-:W-:-:S04]  /*08d0*/  IMAD.WIDE.U32 R6, R11, R14, RZ ;  /* 0x0000000e0b067225 */ /* 0x000fc800078e00ff */
[----:B------:R-:W-:Y:S01]  /*08e0*/  IMAD.X R11, RZ, RZ, RZ, P0 ;  /* 0x000000ffff0b7224 */ /* 0x000fe200000e06ff */
[----:B------:R-:W-:Y:S01]  /*08f0*/  IADD3 RZ, P0, R7, R8, RZ ;  /* 0x0000000807ff7210 */ /* 0x000fe20007f1e0ff */
[----:B------:R-:W-:-:S04]  /*0900*/  IMAD.MOV.U32 R10, RZ, RZ, R9 ;  /* 0x000000ffff0a7224 */ /* 0x000fc800078e0009 */
[----:B------:R-:W-:-:S08]  /*0910*/  IMAD.WIDE.U32.X R6, R13, R15, R10, P0 ;  /* 0x0000000f0d067225 */ /* 0x000fd000000e040a */
.L_x_6:
[-CC-:B------:R-:W-:Y:S01]  /*0920*/  SHF.R.U64 R81, R6, R0.reuse, R7.reuse ;  /* 0x0000000006517219 */ /* 0x180fe20000001207 */
[----:B------:R-:W0:Y:S01]  /*0930*/  LDC R10, c[0x0][0x618] ;  /* 0x00018600ff0a7b82 */ /* 0x000e220000000800 */
[----:B------:R-:W-:Y:S01]  /*0940*/  SHF.R.U32.HI R5, RZ, R0, R7 ;  /* 0x00000000ff057219 */ /* 0x000fe20000011607 */
[----:B------:R-:W-:Y:S01]  /*0950*/  ULDC UR4, c[0x0][0x150] ;  /* 0x0000540000047ab9 */ /* 0x000fe20000000800 */
[----:B------:R-:W-:Y:S02]  /*0960*/  IADD3 R9, P0, RZ, -R81, RZ ;  /* 0x80000051ff097210 */ /* 0x000fe40007f1e0ff */
[----:B------:R-:W-:-:S03]  /*0970*/  I2FP.F32.U32 R0, R4 ;  /* 0x0000000400007245 */ /* 0x000fc60000201000 */
[----:B------:R-:W1:Y:S01]  /*0980*/  LDC.64 R28, c[0x0][0x640] ;  /* 0x00019000ff1c7b82 */ /* 0x000e620000000a00 */
[----:B------:R-:W-:Y:S02]  /*0990*/  IMAD.X R11, RZ, RZ, ~R5, P0 ;  /* 0x000000ffff0b7224 */ /* 0x000fe400000e0e05 */
[----:B------:R-:W-:Y:S01]  /*09a0*/  FMUL R0, R0, UR4 ;  /* 0x0000000400007c20 */ /* 0x000fe20008400000 */
[----:B------:R-:W-:Y:S01]  /*09b0*/  IMAD.WIDE.U32 R6, R9, R20, R16 ;  /* 0x0000001409067225 */ /* 0x000fe200078e0010 */
[----:B------:R-:W-:-:S03]  /*09c0*/  ULDC UR4, c[0x0][0x154] ;  /* 0x0000550000047ab9 */ /* 0x000fc60000000800 */
[----:B------:R-:W-:Y:S01]  /*09d0*/  IMAD R8, R11, R20, RZ ;  /* 0x000000140b087224 */ /* 0x000fe200078e02ff */
[----:B------:R-:W2:Y:S01]  /*09e0*/  LDC R5, c[0x0][0x144] ;  /* 0x00005100ff057b82 */ /* 0x000ea20000000800 */
[----:B------:R-:W3:Y:S02]  /*09f0*/  F2I.U32.TRUNC.NTZ R0, R0 ;  /* 0x0000000000007305 */ /* 0x000ee4000020f000 */
[----:B------:R-:W-:-:S04]  /*0a00*/  IMAD R9, R9, R21, R8 ;  /* 0x0000001509097224 */ /* 0x000fc800078e0208 */
[----:B------:R-:W-:Y:S01]  /*0a10*/  IMAD.IADD R7, R7, 0x1, R9 ;  /* 0x0000000107077824 */ /* 0x000fe200078e0209 */
[----:B------:R-:W4:Y:S01]  /*0a20*/  LDC R12, c[0x0][0x608] ;  /* 0x00018200ff0c7b82 */ /* 0x000f220000000800 */
[----:B------:R-:W-:-:S03]  /*0a30*/  IMAD.MOV.U32 R9, RZ, RZ, -0x1 ;  /* 0xffffffffff097424 */ /* 0x000fc600078e00ff */
[-CC-:B0-----:R-:W-:Y:S02]  /*0a40*/  SHF.R.U64 R20, R6, R10.reuse, R7.reuse ;  /* 0x0000000a06147219 */ /* 0x181fe40000001207 */
[----:B------:R-:W-:Y:S02]  /*0a50*/  I2FP.F32.U32 R6, R3 ;  /* 0x0000000300067245 */ /* 0x000fe40000201000 */
[----:B------:R-:W0:Y:S01]  /*0a60*/  LDC R26, c[0x0][0x658] ;  /* 0x00019600ff1a7b82 */ /* 0x000e220000000800 */
[----:B-1----:R-:W-:Y:S01]  /*0a70*/  ISETP.NE.U32.AND P0, PT, R28, RZ, PT ;  /* 0x000000ff1c00720c */ /* 0x002fe20003f05070 */
[----:B---3--:R-:W-:Y:S01]  /*0a80*/  IMAD.MOV R8, RZ, RZ, -R0 ;  /* 0x000000ffff087224 */ /* 0x008fe200078e0a00 */
[----:B------:R-:W-:Y:S01]  /*0a90*/  SHF.R.U32.HI R7, RZ, R10, R7 ;  /* 0x0000000aff077219 */ /* 0x000fe20000011607 */
[----:B------:R-:W-:Y:S01]  /*0aa0*/  FMUL R6, R6, UR4 ;  /* 0x0000000406067c20 */ /* 0x000fe20008400000 */
[----:B------:R-:W-:-:S03]  /*0ab0*/  ISETP.NE.AND.EX P0, PT, R29, RZ, PT, P0 ;  /* 0x000000ff1d00720c */ /* 0x000fc60003f05300 */
[----:B------:R-:W1:Y:S01]  /*0ac0*/  LDC R14, c[0x0][0x148] ;  /* 0x00005200ff0e7b82 */ /* 0x000e620000000800 */
[----:B--2---:R-:W-:-:S07]  /*0ad0*/  IMAD R0, R5, R8, R4 ;  /* 0x0000000805007224 */ /* 0x004fce00078e0204 */
[----:B------:R-:W2:Y:S01]  /*0ae0*/  LDC R24, c[0x0][0x600] ;  /* 0x00018000ff187b82 */ /* 0x000ea20000000800 */
[-CC-:B----4-:R-:W-:Y:S02]  /*0af0*/  SHF.R.U64 R30, R20, R12.reuse, R7.reuse ;  /* 0x0000000c141e7219 */ /* 0x190fe40000001207 */
[----:B------:R-:W-:Y:S01]  /*0b00*/  SHF.R.U32.HI R5, RZ, R12, R7 ;  /* 0x0000000cff057219 */ /* 0x000fe20000011607 */
[----:B------:R-:W-:Y:S01]  /*0b10*/  IMAD.MOV.U32 R7, RZ, RZ, 0x1 ;  /* 0x00000001ff077424 */ /* 0x000fe200078e00ff */
[----:B------:R3:W4:Y:S03]  /*0b20*/  F2I.U32.TRUNC.NTZ R12, R6 ;  /* 0x00000006000c7305 */ /* 0x000726000020f000 */
[----:B------:R-:W1:Y:S01]  /*0b30*/  LDC R15, c[0x0][0x648] ;  /* 0x00019200ff0f7b82 */ /* 0x000e620000000800 */
[-C--:B0-----:R-:W-:Y:S02]  /*0b40*/  SHF.L.U32 R4, R9, R26.reuse, RZ ;  /* 0x0000001a09047219 */ /* 0x081fe400000006ff */
[----:B------:R-:W-:-:S02]  /*0b50*/  SHF.R.U64 R32, R30, R26, R5 ;  /* 0x0000001a1e207219 */ /* 0x000fc40000001205 */
[----:B------:R-:W-:Y:S02]  /*0b60*/  LOP3.LUT R11, RZ, R4, RZ, 0x33, !PT ;  /* 0x00000004ff0b7212 */ /* 0x000fe400078e33ff */
[-C--:B------:R-:W-:Y:S01]  /*0b70*/  SHF.R.U32.HI R5, RZ, R26.reuse, R5 ;  /* 0x0000001aff057219 */ /* 0x080fe20000011605 */
[----:B------:R-:W0:Y:S01]  /*0b80*/  LDC R21, c[0x0][0x638] ;  /* 0x00018e00ff157b82 */ /* 0x000e220000000800 */
[----:B------:R-:W-:Y:S01]  /*0b90*/  SHF.L.U32 R10, R7, R26, RZ ;  /* 0x0000001a070a7219 */ /* 0x000fe200000006ff */
[----:B------:R-:W-:-:S06]  /*0ba0*/  IMAD.MOV.U32 R4, RZ, RZ, R32 ;  /* 0x000000ffff047224 */ /* 0x000fcc00078e0020 */
[----:B------:R-:W0:Y:S01]  /*0bb0*/  LDC R82, c[0x0][0x610] ;  /* 0x00018400ff527b82 */ /* 0x000e220000000800 */
[----:B---34-:R-:W-:Y:S05]  /*0bc0*/  @!P0 BRA `(.L_x_7) ;  /* 0x0000000000288947 */ /* 0x018fea0003800000 */
[----:B------:R-:W3:Y:S02]  /*0bd0*/  LDC R9, c[0x0][0x64c] ;  /* 0x00019300ff097b82 */ /* 0x000ee40000000800 */
[----:B---3--:R-:W-:-:S05]  /*0be0*/  IADD3 R9, P0, R32, R9, RZ ;  /* 0x0000000920097210 */ /* 0x008fca0007f1e0ff */
        /* <DEDUP_REMOVED lines=8> */
.L_x_7:
[----:B-1----:R-:W-:Y:S01]  /*0c70*/  SHF.R.U64 R4, R4, R15, R5 ;  /* 0x0000000f04047219 */ /* 0x002fe20000001205 */
[----:B--2---:R-:W-:Y:S01]  /*0c80*/  VIADD R5, R24, 0xffffffff ;  /* 0xffffffff18057836 */ /* 0x004fe20000000000 */
[----:B------:R-:W-:Y:S01]  /*0c90*/  LOP3.LUT R11, R30, R11, RZ, 0xc0, !PT ;  /* 0x0000000b1e0b7212 */ /* 0x000fe200078ec0ff */
[----:B------:R-:W-:Y:S02]  /*0ca0*/  IMAD.MOV R12, RZ, RZ, -R12 ;  /* 0x000000ffff0c7224 */ /* 0x000fe400078e0a0c */
[----:B------:R-:W-:Y:S01]  /*0cb0*/  IMAD.MOV R6, RZ, RZ, -R4 ;  /* 0x000000ffff067224 */ /* 0x000fe200078e0a04 */
[----:B------:R-:W-:Y:S01]  /*0cc0*/  LOP3.LUT R5, R20, R5, RZ, 0xc0, !PT ;  /* 0x0000000514057212 */ /* 0x000fe200078ec0ff */
[----:B------:R-:W-:Y:S02]  /*0cd0*/  @P3 IMAD R0, R14, R12, R3 ;  /* 0x0000000c0e003224 */ /* 0x000fe400078e0203 */
[----:B------:R-:W-:Y:S02]  /*0ce0*/  IMAD R11, R10, R4, R11 ;  /* 0x000000040a0b7224 */ /* 0x000fe400078e020b */
[----:B0-----:R-:W-:-:S02]  /*0cf0*/  IMAD R3, R6, R21, R32 ;  /* 0x0000001506037224 */ /* 0x001fc400078e0220 */
[----:B------:R-:W-:Y:S02]  /*0d00*/  IMAD R82, R11, R82, R0 ;  /* 0x000000520b527224 */ /* 0x000fe400078e0200 */
[----:B------:R-:W-:Y:S02]  /*0d10*/  IMAD R3, R3, R24, R5 ;  /* 0x0000001803037224 */ /* 0x000fe400078e0205 */
[----:B------:R-:W-:-:S03]  /*0d20*/  IMAD.MOV.U32 R0, RZ, RZ, 0x1 ;  /* 0x00000001ff007424 */ /* 0x000fc600078e00ff */
[----:B------:R-:W-:Y:S02]  /*0d30*/  SEL R83, R3, R82, !P3 ;  /* 0x0000005203537207 */ /* 0x000fe40005800000 */
[----:B------:R-:W-:-:S07]  /*0d40*/  SEL R82, R82, R3, !P3 ;  /* 0x0000000352527207 */ /* 0x000fce0005800000 */
.L_x_5:
[----:B------:R-:W-:-:S08]  /*0d50*/  NOP ;  /* 0x0000000000007918 */ /* 0x000fd00000000000 */
[----:B------:R-:W0:Y:S02]  /*0d60*/  USETMAXREG.TRY_ALLOC.CTAPOOL UP0, 0xe8 ;  /* 0x000000e8000079c8 */ /* 0x000e240008000600 */
[----:B0-----:R-:W-:-:S13]  /*0d70*/  PLOP3.LUT P0, PT, PT, PT, UP0, 0x80, 0x0 ;  /* 0x000000000000781c */ /* 0x001fda0003f0f008 */
[----:B------:R-:W-:Y:S05]  /*0d80*/  @!P0 BRA `(.L_x_5) ;  /* 0xfffffffc00f08947 */ /* 0x000fea000383ffff */
[----:B------:R-:W-:Y:S01]  /*0d90*/  ULDC.64 UR4, c[0x0][0x598] ;  /* 0x0001660000047ab9 */ /* 0x000fe20000000a00 */
[----:B------:R-:W-:Y:S01]  /*0da0*/  ULDC.64 UR36, c[0x0][0x208] ;  /* 0x0000820000247ab9 */ /* 0x000fe20000000a00 */
[----:B------:R-:W-:-:S04]  /*0db0*/  ISETP.NE.U32.AND P0, PT, RZ, UR4, PT ;  /* 0x00000004ff007c0c */ /* 0x000fc8000bf05070 */
[----:B------:R-:W-:-:S13]  /*0dc0*/  ISETP.NE.AND.EX P0, PT, RZ, UR5, PT, P0 ;  /* 0x00000005ff007c0c */ /* 0x000fda000bf05300 */
[----:B------:R-:W-:Y:S05]  /*0dd0*/  @!P0 BRA `(.L_x_8) ;  /* 0x00000000001c8947 */ /* 0x000fea0003800000 */
[----:B------:R-:W0:Y:S02]  /*0de0*/  LDC.64 R4, c[0x0][0x598] ;  /* 0x00016600ff047b82 */ /* 0x000e240000000a00 */
[----:B0-----:R-:W2:Y:S02]  /*0df0*/  LDG.E.64 R4, desc[UR36][R4.64] ;  /* 0x0000002404047981 */ /* 0x001ea4000c1e1b00 */
[----:B--2---:R-:W-:-:S04]  /*0e00*/  ISETP.NE.U32.AND P0, PT, R4, RZ, PT ;  /* 0x000000ff0400720c */ /* 0x004fc80003f05070 */
[----:B------:R-:W-:-:S13]  /*0e10*/  ISETP.NE.AND.EX P0, PT, R5, RZ, PT, P0 ;  /* 0x000000ff0500720c */ /* 0x000fda0003f05300 */
[----:B------:R-:W-:Y:S05]  /*0e20*/  @!P0 BRA `(.L_x_8) ;  /* 0x0000000000088947 */ /* 0x000fea0003800000 */
[----:B------:R0:W5:Y:S01]  /*0e30*/  LD.E R23, desc[UR36][R4.64] ;  /* 0x0000002404177980 */ /* 0x000162000c101900 */
[----:B------:R-:W-:Y:S05]  /*0e40*/  BRA `(.L_x_9) ;  /* 0x0000000000247947 */ /* 0x000fea0003800000 */
.L_x_8:
[----:B------:R-:W-:Y:S02]  /*0e50*/  ULDC.64 UR4, c[0x0][0x588] ;  /* 0x0001620000047ab9 */ /* 0x000fe40000000a00 */
[----:B------:R-:W-:-:S04]  /*0e60*/  ISETP.NE.U32.AND P0, PT, RZ, UR4, PT ;  /* 0x00000004ff007c0c */ /* 0x000fc8000bf05070 */
[----:B------:R-:W-:-:S13]  /*0e70*/  ISETP.NE.AND.EX P0, PT, RZ, UR5, PT, P0 ;  /* 0x00000005ff007c0c */ /* 0x000fda000bf05300 */
[----:B------:R-:W-:Y:S05]  /*0e80*/  @!P0 BRA `(.L_x_10) ;  /* 0x00000000000c8947 */ /* 0x000fea0003800000 */
[----:B------:R-:W0:Y:S02]  /*0e90*/  LDC.64 R4, c[0x0][0x588] ;  /* 0x00016200ff047b82 */ /* 0x000e240000000a00 */
[----:B0-----:R1:W5:Y:S01]  /*0ea0*/  LDG.E R23, desc[UR36][R4.64] ;  /* 0x0000002404177981 */ /* 0x001362000c1e1900 */
[----:B------:R-:W-:Y:S05]  /*0eb0*/  BRA `(.L_x_9) ;  /* 0x0000000000087947 */ /* 0x000fea0003800000 */
.L_x_10:
[----:B------:R-:W-:Y:S02]  /*0ec0*/  ULDC UR4, c[0x0][0x580] ;  /* 0x0001600000047ab9 */ /* 0x000fe40000000800 */
[----:B------:R-:W-:-:S07]  /*0ed0*/  IMAD.U32 R23, RZ, RZ, UR4 ;  /* 0x00000004ff177e24 */ /* 0x000fce000f8e00ff */
.L_x_9:
[----:B------:R-:W-:Y:S02]  /*0ee0*/  ULDC.64 UR4, c[0x0][0x5a0] ;  /* 0x0001680000047ab9 */ /* 0x000fe40000000a00 */
[----:B------:R-:W-:-:S04]  /*0ef0*/  ISETP.NE.U32.AND P0, PT, RZ, UR4, PT ;  /* 0x00000004ff007c0c */ /* 0x000fc8000bf05070 */
[----:B------:R-:W-:-:S13]  /*0f00*/  ISETP.NE.AND.EX P0, PT, RZ, UR5, PT, P0 ;  /* 0x00000005ff007c0c */ /* 0x000fda000bf05300 */
[----:B------:R-:W-:Y:S05]  /*0f10*/  @!P0 BRA `(.L_x_11) ;  /* 0x00000000001c8947 */ /* 0x000fea0003800000 */
[----:B01----:R-:W0:Y:S02]  /*0f20*/  LDC.64 R4, c[0x0][0x5a0] ;  /* 0x00016800ff047b82 */ /* 0x003e240000000a00 */
[----:B0-----:R-:W2:Y:S02]  /*0f30*/  LDG.E.64 R4, desc[UR36][R4.64] ;  /* 0x0000002404047981 */ /* 0x001ea4000c1e1b00 */
[----:B--2---:R-:W-:-:S04]  /*0f40*/  ISETP.NE.U32.AND P0, PT, R4, RZ, PT ;  /* 0x000000ff0400720c */ /* 0x004fc80003f05070 */
[----:B------:R-:W-:-:S13]  /*0f50*/  ISETP.NE.AND.EX P0, PT, R5, RZ, PT, P0 ;  /* 0x000000ff0500720c */ /* 0x000fda0003f05300 */
[----:B------:R-:W-:Y:S05]  /*0f60*/  @!P0 BRA `(.L_x_11) ;  /* 0x0000000000088947 */ /* 0x000fea0003800000 */
[----:B------:R0:W5:Y:S01]  /*0f70*/  LD.E R80, desc[UR36][R4.64] ;  /* 0x0000002404507980 */ /* 0x000162000c101900 */
[----:B------:R-:W-:Y:S05]  /*0f80*/  BRA `(.L_x_12) ;  /* 0x0000000000247947 */ /* 0x000fea0003800000 */
.L_x_11:
[----:B------:R-:W-:Y:S02]  /*0f90*/  ULDC.64 UR4, c[0x0][0x590] ;  /* 0x0001640000047ab9 */ /* 0x000fe40000000a00 */
[----:B------:R-:W-:-:S04]  /*0fa0*/  ISETP.NE.U32.AND P0, PT, RZ, UR4, PT ;  /* 0x00000004ff007c0c */ /* 0x000fc8000bf05070 */
[----:B------:R-:W-:-:S13]  /*0fb0*/  ISETP.NE.AND.EX P0, PT, RZ, UR5, PT, P0 ;  /* 0x00000005ff007c0c */ /* 0x000fda000bf05300 */
[----:B------:R-:W-:Y:S05]  /*0fc0*/  @!P0 BRA `(.L_x_13) ;  /* 0x00000000000c8947 */ /* 0x000fea0003800000 */
[----:B01----:R-:W0:Y:S02]  /*0fd0*/  LDC.64 R4, c[0x0][0x590] ;  /* 0x00016400ff047b82 */ /* 0x003e240000000a00 */
[----:B0-----:R1:W5:Y:S01]  /*0fe0*/  LDG.E R80, desc[UR36][R4.64] ;  /* 0x0000002404507981 */ /* 0x001362000c1e1900 */
[----:B------:R-:W-:Y:S05]  /*0ff0*/  BRA `(.L_x_12) ;  /* 0x0000000000087947 */ /* 0x000fea0003800000 */
.L_x_13:
[----:B------:R-:W-:Y:S02]  /*1000*/  ULDC UR4, c[0x0][0x584] ;  /* 0x0001610000047ab9 */ /* 0x000fe40000000800 */
[----:B------:R-:W-:-:S07]  /*1010*/  IMAD.U32 R80, RZ, RZ, UR4 ;  /* 0x00000004ff507e24 */ /* 0x000fce000f8e00ff */
.L_x_12:
[----:B------:R-:W-:-:S13]  /*1020*/  LOP3.LUT P0, RZ, R0, 0xff, RZ, 0xc0, !PT ;  /* 0x000000ff00ff7812 */ /* 0x000fda000780c0ff */
[----:B------:R-:W-:Y:S05]  /*1030*/  @!P0 EXIT ;  /* 0x000000000000894d */ /* 0x000fea0003800000 */
[----:B------:R-:W-:Y:S01]  /*1040*/  ULDC UR4, c[0x0][0x28c] ;  /* 0x0000a30000047ab9 */ /* 0x000fe20000000800 */
[----:B------:R-:W-:Y:S01]  /*1050*/  LOP3.LUT R84, R19, 0x1, RZ, 0xfc, !PT ;  /* 0x0000000113547812 */ /* 0x000fe200078efcff */
[----:B------:R-:W-:Y:S01]  /*1060*/  UIADD3 UR4, UR4, 0x1f, URZ ;  /* 0x0000001f04047890 */ /* 0x000fe2000fffe03f */
[----:B------:R-:W-:Y:S01]  /*1070*/  UMOV UR38, URZ ;  /* 0x0000003f00267c82 */ /* 0x000fe20008000000 */
[----:B------:R-:W-:Y:S02]  /*1080*/  UMOV UR39, URZ ;  /* 0x0000003f00277c82 */ /* 0x000fe40008000000 */
[----:B------:R-:W-:-:S04]  /*1090*/  USHF.R.S32.HI UR5, URZ, 0x1f, UR4 ;  /* 0x0000001f3f057899 */ /* 0x000fc80008011404 */
[----:B------:R-:W-:-:S04]  /*10a0*/  ULEA.HI UR5, UR5, UR4, URZ, 0x5 ;  /* 0x0000000405057291 */ /* 0x000fc8000f8f283f */
[----:B------:R-:W-:-:S12]  /*10b0*/  USHF.R.S32.HI UR40, URZ, 0x5, UR5 ;  /* 0x000000053f287899 */ /* 0x000fd80008011405 */
.L_x_143:
[----:B------:R-:W-:Y:S01]  /*10c0*/  LOP3.LUT R0, R18, 0x80, RZ, 0xc0, !PT ;  /* 0x0000008012007812 */ /* 0x000fe200078ec0ff */
[----:B--2---:R-:W2:Y:S01]  /*10d0*/  S2UR UR6, SR_CgaCtaId ;  /* 0x00000000000679c3 */ /* 0x004ea20000008800 */
[----:B------:R-:W-:Y:S02]  /*10e0*/  UMOV UR41, 0x400 ;  /* 0x0000040000297882 */ /* 0x000fe40000000000 */
[----:B------:R-:W-:-:S06]  /*10f0*/  SHF.R.U32.HI R0, RZ, 0x7, R0 ;  /* 0x00000007ff007819 */ /* 0x000fcc0000011600 */
[----:B---3--:R-:W3:Y:S01]  /*1100*/  SHFL.IDX PT, R0, R0, RZ, 0x1f ;  /* 0x00001fff00007589 */ /* 0x008ee200000e0000 */
[----:B--2---:R-:W-:Y:S01]  /*1110*/  ULEA UR41, UR6, UR41, 0x18 ;  /* 0x0000002906297291 */ /* 0x004fe2000f8ec03f */
[----:B---3--:R-:W-:-:S13]  /*1120*/  R2UR UR4, R0 ;  /* 0x00000000000472ca */ /* 0x008fda00000e0000 */
[----:B------:R-:W-:-:S04]  /*1130*/  ULEA.HI UR5, UR4, UR4, URZ, 0x1 ;  /* 0x0000000404057291 */ /* 0x000fc8000f8f083f */
[----:B------:R-:W-:-:S04]  /*1140*/  ULOP3.LUT UR5, UR5, 0xffffe, URZ, 0xc0, !UPT ;  /* 0x000ffffe05057892 */ /* 0x000fc8000f8ec03f */
[----:B------:R-:W-:-:S03]  /*1150*/  UIADD3 UR5, UR4, -UR5, URZ ;  /* 0x8000000504057290 */ /* 0x000fc6000fffe03f */
[----:B------:R-:W-:Y:S01]  /*1160*/  ULDC UR4, c[0x0][0x28c] ;  /* 0x0000a30000047ab9 */ /* 0x000fe20000000800 */
[----:B------:R-:W-:Y:S01]  /*1170*/  ULEA UR5, UR5, UR41, 0xc ;  /* 0x0000002905057291 */ /* 0x000fe2000f8e603f */
[----:B------:R-:W-:-:S03]  /*1180*/  ISETP.LT.AND P0, PT, RZ, UR4, PT ;  /* 0x00000004ff007c0c */ /* 0x000fc6000bf01270 */
[----:B------:R-:W-:-:S04]  /*1190*/  UIADD3 UR5, UR5, 0x200, URZ ;  /* 0x0000020005057890 */ /* 0x000fc8000fffe03f */
[----:B------:R-:W-:-:S04]  /*11a0*/  USHF.R.U32.HI UR5, URZ, 0x4, UR5 ;  /* 0x000000043f057899 */ /* 0x000fc80008011605 */
[----:B------:R-:W-:Y:S02]  /*11b0*/  ULOP3.LUT UR42, UR5, 0x3fff, URZ, 0xc0, !UPT ;  /* 0x00003fff052a7892 */ /* 0x000fe4000f8ec03f */
[----:B-1--45:R-:W-:Y:S10]  /*11c0*/  @P0 BRA `(.L_x_14) ;  /* 0x0000000000400947 */ /* 0x032ff40003800000 */
[----:B------:R-:W-:Y:S01]  /*11d0*/  MOV R0, 0x0 ;  /* 0x0000000000007802 */ /* 0x000fe20000000f00 */
[----:B------:R-:W-:Y:S01]  /*11e0*/  ULDC.64 UR4, c[0x4][0x68] ;  /* 0x01001a0000047ab9 */ /* 0x000fe20000000a00 */
[----:B------:R-:W-:Y:S01]  /*11f0*/  ULDC.64 UR6, c[0x4][0x8] ;  /* 0x0100020000067ab9 */ /* 0x000fe20000000a00 */
[----:B01----:R-:W-:Y:S01]  /*1200*/  IMAD.U32 R4, RZ, RZ, UR4 ;  /* 0x00000004ff047e24 */ /* 0x003fe2000f8e00ff */
[----:B------:R0:W1:Y:S01]  /*1210*/  LDC.64 R14, c[0x4][R0] ;  /* 0x01000000000e7b82 */ /* 0x0000620000000a00 */
[----:B------:R-:W-:Y:S01]  /*1220*/  IMAD.U32 R5, RZ, RZ, UR5 ;  /* 0x00000005ff057e24 */ /* 0x000fe2000f8e00ff */
[----:B------:R-:W-:Y:S01]  /*1230*/  ULDC.64 UR4, c[0x4][0x70] ;  /* 0x01001c0000047ab9 */ /* 0x000fe20000000a00 */
[----:B------:R-:W-:Y:S02]  /*1240*/  IMAD.U32 R10, RZ, RZ, UR6 ;  /* 0x00000006ff0a7e24 */ /* 0x000fe4000f8e00ff */
[----:B------:R-:W-:Y:S02]  /*1250*/  IMAD.U32 R6, RZ, RZ, UR4 ;  /* 0x00000004ff067e24 */ /* 0x000fe4000f8e00ff */
[----:B------:R-:W-:-:S02]  /*1260*/  IMAD.U32 R7, RZ, RZ, UR5 ;  /* 0x00000005ff077e24 */ /* 0x000fc4000f8e00ff */
[----:B------:R-:W-:Y:S02]  /*1270*/  IMAD.U32 R11, RZ, RZ, UR7 ;  /* 0x00000007ff0b7e24 */ /* 0x000fe4000f8e00ff */
[----:B------:R-:W-:Y:S02]  /*1280*/  IMAD.MOV.U32 R8, RZ, RZ, 0x1e1 ;  /* 0x000001e1ff087424 */ /* 0x000fe400078e00ff */
[----:B------:R-:W-:Y:S02]  /*1290*/  IMAD.MOV.U32 R12, RZ, RZ, 0x1 ;  /* 0x00000001ff0c7424 */ /* 0x000fe400078e00ff */
[----:B0-----:R-:W-:-:S07]  /*12a0*/  IMAD.MOV.U32 R13, RZ, RZ, RZ ;  /* 0x000000ffff0d7224 */ /* 0x001fce00078e00ff */
[----:B------:R-:W-:-:S07]  /*12b0*/  LEPC R20, `(.L_x_14) ;  /* 0x000000001014794e */ /* 0x000fce0000000000 */
[----:B-1---5:R-:W-:Y:S05]  /*12c0*/  CALL.ABS.NOINC R14 ;  /* 0x000000000e007343 */ /* 0x022fea0003c00000 */
.L_x_14:
[----:B------:R-:W-:-:S13]  /*12d0*/  ISETP.NE.AND P0, PT, R84, 0x3, PT ;  /* 0x000000035400780c */ /* 0x000fda0003f05270 */
[----:B------:R-:W-:Y:S05]  /*12e0*/  @!P0 BRA `(.L_x_15) ;  /* 0x0000000000048947 */ /* 0x000fea0003800000 */
[----:B------:R-:W-:Y:S01]  /*12f0*/  BPT.TRAP 0x1 ;  /* 0x000000040000795c */ /* 0x000fe20000300000 */
.L_x_15:
[----:B------:R-:W-:Y:S02]  /*1300*/  IMAD.U32 R3, RZ, RZ, UR39 ;  /* 0x00000027ff037e24 */ /* 0x000fe4000f8e00ff */
[----:B------:R-:W-:-:S03]  /*1310*/  IMAD.U32 R0, RZ, RZ, UR38 ;  /* 0x00000026ff007e24 */ /* 0x000fc6000f8e00ff */
[----:B------:R-:W-:Y:S02]  /*1320*/  LEA R3, R3, UR41, 0x3 ;  /* 0x0000002903037c11 */ /* 0x000fe4000f8e18ff */
[----:B------:R-:W-:-:S04]  /*1330*/  SHF.L.U32 R0, R0, 0x1f, RZ ;  /* 0x0000001f00007819 */ /* 0x000fc800000006ff */
[----:B------:R2:W3:Y:S01]  /*1340*/  SYNCS.PHASECHK.TRANS64.TRYWAIT P1, [R3+URZ], R0 ;  /* 0x00000000030075a7 */ /* 0x0004e2000802017f */
[----:B------:R-:W-:Y:S05]  /*1350*/  @!P0 BRA `(.L_x_16) ;  /* 0x0000000000048947 */ /* 0x000fea0003800000 */
[----:B------:R-:W-:Y:S01]  /*1360*/  BPT.TRAP 0x1 ;  /* 0x000000040000795c */ /* 0x000fe20000300000 */
.L_x_16:
[----:B---3--:R-:W-:Y:S05]  /*1370*/  @P1 BRA `(.L_x_17) ;  /* 0x0000000000081947 */ /* 0x008fea0003800000 */
[----:B------:R-:W3:Y:S02]  /*1380*/  SYNCS.PHASECHK.TRANS64.TRYWAIT P1, [R3+URZ], R0 ;  /* 0x00000000030075a7 */ /* 0x000ee4000802017f */
[----:B---3--:R-:W-:Y:S05]  /*1390*/  @!P1 BRA `(.L_x_18) ;  /* 0x0000006c00889947 */ /* 0x008fea0003800000 */
.L_x_17:
[----:B------:R-:W-:-:S04]  /*13a0*/  UISETP.LT.AND UP0, UPT, UR40, 0x1, UPT ;  /* 0x000000012800788c */ /* 0x000fc8000bf01270 */
[----:B------:R-:W-:-:S06]  /*13b0*/  USEL UR4, UR40, 0x1, UP0 ;  /* 0x0000000128047887 */ /* 0x000fcc0008000000 */
[----:B--23--:R-:W-:Y:S01]  /*13c0*/  IMAD.U32 R0, RZ, RZ, UR4 ;  /* 0x00000004ff007e24 */ /* 0x00cfe2000f8e00ff */
[----:B------:R-:W-:Y:S05]  /*13d0*/  WARPSYNC.ALL ;  /* 0x0000000000007948 */ /* 0x000fea0003800000 */
[----:B------:R-:W-:-:S04]  /*13e0*/  IADD3 R0, -R0, UR40, RZ ;  /* 0x0000002800007c10 */ /* 0x000fc8000fffe1ff */
[----:B------:R-:W-:Y:S01]  /*13f0*/  ISETP.GE.AND P1, PT, R0, 0x1, PT ;  /* 0x000000010000780c */ /* 0x000fe20003f26270 */
[----:B------:R-:W-:Y:S01]  /*1400*/  UIADD3 UR5, UR41, 0x1e200, URZ ;  /* 0x0001e20029057890 */ /* 0x000fe2000fffe03f */
[----:B------:R-:W-:Y:S01]  /*1410*/  WARPGROUP.ARRIVE ;  /* 0x00000000000079c5 */ /* 0x000fe20000000000 */
[----:B------:R-:W-:Y:S02]  /*1420*/  ULOP3.LUT UR4, UR42, 0x10000, URZ, 0xfc, !UPT ;  /* 0x000100002a047892 */ /* 0x000fe4000f8efc3f */
[----:B------:R-:W-:Y:S02]  /*1430*/  USHF.R.U32.HI UR5, URZ, 0x4, UR5 ;  /* 0x000000043f057899 */ /* 0x000fe40008011605 */
[----:B------:R-:W-:Y:S02]  /*1440*/  ULEA UR7, UR39, UR4, 0x9 ;  /* 0x0000000427077291 */ /* 0x000fe4000f8e483f */
[----:B------:R-:W-:Y:S01]  /*1450*/  ULOP3.LUT UR5, UR5, 0x3fff, URZ, 0xc0, !UPT ;  /* 0x00003fff05057892 */ /* 0x000fe2000f8ec03f */
[----:B------:R-:W-:Y:S01]  /*1460*/  UMOV UR9, 0x80000020 ;  /* 0x8000002000097882 */ /* 0x000fe20000000000 */
[----:B------:R-:W-:-:S02]  /*1470*/  UMOV UR11, 0x80000020 ;  /* 0x80000020000b7882 */ /* 0x000fc40000000000 */
[----:B------:R-:W-:Y:S01]  /*1480*/  ULOP3.LUT UR5, UR5, 0x10000, URZ, 0xfc, !UPT ;  /* 0x0001000005057892 */ /* 0x000fe2000f8efc3f */
[----:B------:R-:W-:Y:S01]  /*1490*/  UMOV UR8, UR7 ;  /* 0x0000000700087c82 */ /* 0x000fe20008000000 */
[----:B------:R-:W-:Y:S02]  /*14a0*/  UMOV UR21, UR9 ;  /* 0x0000000900157c82 */ /* 0x000fe40008000000 */
[----:B------:R-:W-:Y:S01]  /*14b0*/  UIMAD UR6, UR39, 0x1c0, UR5 ;  /* 0x000001c0270678a4 */ /* 0x000fe2000f8e0205 */
[----:B------:R-:W-:Y:S01]  /*14c0*/  UMOV UR20, UR8 ;  /* 0x0000000800147c82 */ /* 0x000fe20008000000 */
[----:B------:R-:W-:Y:S02]  /*14d0*/  UMOV UR23, 0x80000020 ;  /* 0x8000002000177882 */ /* 0x000fe40000000000 */
[----:B------:R-:W-:Y:S02]  /*14e0*/  UIADD3 UR22, UR6, 0x40, URZ ;  /* 0x0000004006167890 */ /* 0x000fe4000fffe03f */
[----:B------:R-:W-:-:S02]  /*14f0*/  UIADD3 UR18, UR6, 0x80, URZ ;  /* 0x0000008006127890 */ /* 0x000fc4000fffe03f */
[----:B------:R-:W-:Y:S01]  /*1500*/  UMOV UR10, UR6 ;  /* 0x00000006000a7c82 */ /* 0x000fe20008000000 */
[----:B------:R-:W-:Y:S01]  /*1510*/  UMOV UR16, UR8 ;  /* 0x0000000800107c82 */ /* 0x000fe20008000000 */
[----:B------:R-:W-:Y:S01]  /*1520*/  HGMMA.64x16x16.F32 R72, gdesc[UR8], RZ, !UPT, gsb0 ;  /* 0x00200000084879f0 */ /* 0x000fe2000c0008ff */
[----:B------:R-:W-:Y:S01]  /*1530*/  UMOV UR17, UR9 ;  /* 0x0000000900117c82 */ /* 0x000fe20008000000 */
[----:B------:R-:W-:Y:S01]  /*1540*/  UMOV UR19, 0x80000020 ;  /* 0x8000002000137882 */ /* 0x000fe20000000000 */
[----:B------:R-:W-:Y:S01]  /*1550*/  UIADD3 UR14, UR6, 0xc0, URZ ;  /* 0x000000c0060e7890 */ /* 0x000fe2000fffe03f */
[----:B------:R-:W-:Y:S01]  /*1560*/  UMOV UR12, UR8 ;  /* 0x00000008000c7c82 */ /* 0x000fe20008000000 */
[----:B------:R-:W-:Y:S01]  /*1570*/  UMOV UR13, UR9 ;  /* 0x00000009000d7c82 */ /* 0x000fe20008000000 */
[----:B------:R-:W-:Y:S01]  /*1580*/  UMOV UR15, 0x80000020 ;  /* 0x80000020000f7882 */ /* 0x000fe20000000000 */
[----:B------:R-:W-:Y:S01]  /*1590*/  UIADD3 UR10, UR6, 0x100, URZ ;  /* 0x00000100060a7890 */ /* 0x000fe2000fffe03f */
[----:B------:R-:W-:Y:S01]  /*15a0*/  UMOV UR11, 0x80000020 ;  /* 0x80000020000b7882 */ /* 0x000fe20000000000 */
[----:B------:R-:W-:-:S02]  /*15b0*/  WARPGROUP.DEPBAR.LE gsb0, 0x0 ;  /* 0x00008000000079c5 */ /* 0x000fc40000010000 */
[----:B------:R-:W-:-:S06]  /*15c0*/  WARPGROUP.ARRIVE ;  /* 0x00000000000079c5 */ /* 0x000fcc0000000000 */
[----:B------:R-:W-:Y:S01]  /*15d0*/  HGMMA.64x16x16.F32 R64, gdesc[UR20], RZ, !UPT, gsb0 ;  /* 0x00200000144079f0 */ /* 0x000fe2000c0008ff */
[----:B------:R-:W-:Y:S01]  /*15e0*/  UIADD3 UR22, UR6, 0x42, URZ ;  /* 0x0000004206167890 */ /* 0x000fe2000fffe03f */
[----:B------:R-:W-:Y:S01]  /*15f0*/  UMOV UR23, 0x80000020 ;  /* 0x8000002000177882 */ /* 0x000fe20000000000 */
[----:B------:R-:W-:Y:S02]  /*1600*/  WARPGROUP.DEPBAR.LE gsb0, 0x0 ;  /* 0x00008000000079c5 */ /* 0x000fe40000010000 */
[----:B------:R-:W-:-:S06]  /*1610*/  WARPGROUP.ARRIVE ;  /* 0x00000000000079c5 */ /* 0x000fcc0000000000 */
[----:B------:R-:W-:Y:S01]  /*1620*/  HGMMA.64x16x16.F32 R56, gdesc[UR16], RZ, !UPT, gsb0 ;  /* 0x00200000103879f0 */ /* 0x000fe2000c0008ff */
[----:B------:R-:W-:Y:S02]  /*1630*/  UIADD3 UR16, UR6, 0x140, URZ ;  /* 0x0000014006107890 */ /* 0x000fe4000fffe03f */
        /* <DEDUP_REMOVED lines=11> */
[----:B------:R-:W-:Y:S01]  /*16f0*/  UMOV UR10, UR16 ;  /* 0x00000010000a7c82 */ /* 0x000fe20008000000 */
        /* <DEDUP_REMOVED lines=9> */
[----:B------:R-:W-:Y:S02]  /*1790*/  UIADD3 UR8, UR7, 0x2, URZ ;  /* 0x0000000207087890 */ /* 0x000fe4000fffe03f */
[----:B------:R-:W-:Y:S01]  /*17a0*/  UIADD3 UR10, UR6, 0x2, URZ ;  /* 0x00000002060a7890 */ /* 0x000fe2000fffe03f */
[----:B------:R-:W-:Y:S01]  /*17b0*/  UMOV UR9, 0x80000020 ;  /* 0x8000002000097882 */ /* 0x000fe20000000000 */
[----:B------:R-:W-:Y:S01]  /*17c0*/  UMOV UR11, 0x80000020 ;  /* 0x80000020000b7882 */ /* 0x000fe20000000000 */
[----:B------:R-:W-:Y:S02]  /*17d0*/  UMOV UR21, UR9 ;  /* 0x0000000900157c82 */ /* 0x000fe40008000000 */
[----:B------:R-:W-:Y:S01]  /*17e0*/  UMOV UR20, UR8 ;  /* 0x0000000800147c82 */ /* 0x000fe20008000000 */
[----:B------:R-:W-:Y:S01]  /*17f0*/  UMOV UR16, UR8 ;  /* 0x0000000800107c82 */ /* 0x000fe20008000000 */
[----:B------:R-:W-:Y:S01]  /*1800*/  UMOV UR17, UR9 ;  /* 0x0000000900117c82 */ /* 0x000fe20008000000 */
[----:B------:R-:W-:Y:S01]  /*1810*/  UMOV UR12, UR8 ;  /* 0x00000008000c7c82 */ /* 0x000fe20008000000 */
[----:B------:R-:W-:Y:S01]  /*1820*/  UMOV UR13, UR9 ;  /* 0x00000009000d7c82 */ /* 0x000fe20008000000 */
[----:B------:R-:W-:Y:S01]  /*1830*/  UIADD3 UR7, UR6, 0x142, URZ ;  /* 0x0000014206077890 */ /* 0x000fe2000fffe03f */
[----:B------:R-:W-:-:S02]  /*1840*/  WARPGROUP.DEPBAR.LE gsb0, 0x0 ;  /* 0x00008000000079c5 */ /* 0x000fc40000010000 */
[----:B------:R-:W-:-:S06]  /*1850*/  WARPGROUP.ARRIVE ;  /* 0x00000000000079c5 */ /* 0x000fcc0000000000 */
[----:B------:R-:W-:Y:S01]  /*1860*/  HGMMA.64x16x16.F32 R72, gdesc[UR8], R72, gsb0 ;  /* 0x00200000084879f0 */ /* 0x000fe20008000848 */
[----:B------:R-:W-:Y:S01]  /*1870*/  UIADD3 UR10, UR6, 0x102, URZ ;  /* 0x00000102060a7890 */ /* 0x000fe2000fffe03f */
[----:B------:R-:W-:Y:S01]  /*1880*/  UMOV UR11, 0x80000020 ;  /* 0x80000020000b7882 */ /* 0x000fe20000000000 */
[----:B------:R-:W-:Y:S01]  /*1890*/  UIADD3 UR6, UR6, 0x182, URZ ;  /* 0x0000018206067890 */ /* 0x000fe2000fffe03f */
[----:B------:R-:W-:Y:S02]  /*18a0*/  WARPGROUP.DEPBAR.LE gsb0, 0x0 ;  /* 0x00008000000079c5 */ /* 0x000fe40000010000 */
[----:B------:R-:W-:-:S06]  /*18b0*/  WARPGROUP.ARRIVE ;  /* 0x00000000000079c5 */ /* 0x000fcc0000000000 */
[----:B------:R-:W-:Y:S03]  /*18c0*/  HGMMA.64x16x16.F32 R64, gdesc[UR20], R64, gsb0 ;  /* 0x00200000144079f0 */ /* 0x000fe60008000840 */
        /* <DEDUP_REMOVED lines=8> */
[----:B------:R-:W-:Y:S01]  /*1950*/  HGMMA.64x16x16.F32 R40, gdesc[UR8], R40, gsb0 ;  /* 0x00200000082879f0 */ /* 0x000fe20008000828 */
[----:B------:R-:W-:Y:S01]  /*1960*/  UMOV UR10, UR7 ;  /* 0x00000007000a7c82 */ /* 0x000fe20008000000 */
[----:B------:R-:W-:Y:S01]  /*1970*/  UMOV UR11, 0x80000020 ;  /* 0x80000020000b7882 */ /* 0x000fe20000000000 */
[----:B------:R-:W-:Y:S02]  /*1980*/  WARPGROUP.DEPBAR.LE gsb0, 0x0 ;  /* 0x00008000000079c5 */ /* 0x000fe40000010000 */
[----:B------:R-:W-:-:S06]  /*1990*/  WARPGROUP.ARRIVE ;  /* 0x00000000000079c5 */ /* 0x000fcc0000000000 */
[----:B------:R-:W-:Y:S01]  /*19a0*/  HGMMA.64x16x16.F32 R32, gdesc[UR8], R32, gsb0 ;  /* 0x00200000082079f0 */ /* 0x000fe20008000820 */
[----:B------:R-:W-:Y:S01]  /*19b0*/  UMOV UR10, UR6 ;  /* 0x00000006000a7c82 */ /* 0x000fe20008000000 */
[----:B------:R-:W-:Y:S01]  /*19c0*/  UMOV UR11, 0x80000020 ;  /* 0x80000020000b7882 */ /* 0x000fe20000000000 */
[----:B------:R-:W-:Y:S02]  /*19d0*/  WARPGROUP.DEPBAR.LE gsb0, 0x0 ;  /* 0x00008000000079c5 */ /* 0x000fe40000010000 */
[----:B------:R-:W-:-:S06]  /*19e0*/  WARPGROUP.ARRIVE ;  /* 0x00000000000079c5 */ /* 0x000fcc0000000000 */
[----:B------:R-:W-:Y:S03]  /*19f0*/  HGMMA.64x16x16.F32 R24, gdesc[UR8], R24, gsb0 ;  /* 0x00200000081879f0 */ /* 0x000fe60008000818 */
[----:B------:R-:W-:Y:S02]  /*1a00*/  WARPGROUP.DEPBAR.LE gsb0, 0x0 ;  /* 0x00008000000079c5 */ /* 0x000fe40000010000 */
[----:B------:R-:W-:Y:S05]  /*1a10*/  @!P1 BRA `(.L_x_19) ;  /* 0x0000000400f89947 */ /* 0x000fea0003800000 */
[----:B------:R-:W-:Y:S01]  /*1a20*/  UIADD3 UR6, UR39, 0x1, URZ ;  /* 0x0000000127067890 */ /* 0x000fe2000fffe03f */
[----:B------:R-:W-:-:S03]  /*1a30*/  IMAD.MOV.U32 R3, RZ, RZ, R0 ;  /* 0x000000ffff037224 */ /* 0x000fc600078e0000 */
[----:B------:R-:W-:-:S04]  /*1a40*/  UISETP.NE.AND UP0, UPT, UR6, 0xf, UPT ;  /* 0x0000000f0600788c */ /* 0x000fc8000bf05270 */
[----:B------:R-:W-:Y:S02]  /*1a50*/  USEL UR7, URZ, 0x1, UP0 ;  /* 0x000000013f077887 */ /* 0x000fe40008000000 */
[----:B------:R-:W-:Y:S02]  /*1a60*/  USEL UR6, UR6, URZ, UP0 ;  /* 0x0000003f06067287 */ /* 0x000fe40008000000 */
[----:B------:R-:W-:-:S06]  /*1a70*/  ULOP3.LUT UR7, UR38, UR7, URZ, 0x3c, !UPT ;  /* 0x0000000726077292 */ /* 0x000fcc000f8e3c3f */
[----:B------:R-:W-:Y:S01]  /*1a80*/  IMAD.U32 R6, RZ, RZ, UR7 ;  /* 0x00000007ff067e24 */ /* 0x000fe2000f8e00ff */
[----:B------:R-:W-:-:S06]  /*1a90*/  UMOV UR7, UR39 ;  /* 0x0000002700077c82 */ /* 0x000fcc0008000000 */
.L_x_26:
[----:B------:R-:W-:Y:S05]  /*1aa0*/  @!P0 BRA `(.L_x_20) ;  /* 0x0000000000048947 */ /* 0x000fea0003800000 */
[----:B------:R-:W-:Y:S01]  /*1ab0*/  BPT.TRAP 0x1 ;  /* 0x000000040000795c */ /* 0x000fe20000300000 */
.L_x_20:
[----:B------:R-:W-:Y:S01]  /*1ac0*/  ULEA UR8, UR6, UR41, 0x3 ;  /* 0x0000002906087291 */ /* 0x000fe2000f8e183f */
[----:B01----:R-:W-:-:S08]  /*1ad0*/  SHF.L.U32 R4, R6, 0x1f, RZ ;  /* 0x0000001f06047819 */ /* 0x003fd000000006ff */
[----:B------:R0:W1:Y:S01]  /*1ae0*/  SYNCS.PHASECHK.TRANS64.TRYWAIT P1, [UR8], R4 ;  /* 0x00000004ff0075a7 */ /* 0x0000620008020148 */
[----:B------:R-:W-:Y:S05]  /*1af0*/  @!P0 BRA `(.L_x_21) ;  /* 0x0000000000048947 */ /* 0x000fea0003800000 */
[----:B------:R-:W-:Y:S01]  /*1b00*/  BPT.TRAP 0x1 ;  /* 0x000000040000795c */ /* 0x000fe20000300000 */
.L_x_21:
[----:B-1----:R-:W-:Y:S05]  /*1b10*/  @P1 BRA `(.L_x_22) ;  /* 0x0000000000081947 */ /* 0x002fea0003800000 */
[----:B------:R-:W1:Y:S02]  /*1b20*/  SYNCS.PHASECHK.TRANS64.TRYWAIT P1, [UR8], R4 ;  /* 0x00000004ff0075a7 */ /* 0x000e640008020148 */
[----:B-1----:R-:W-:Y:S05]  /*1b30*/  @!P1 BRA `(.L_x_23) ;  /* 0x0000006400b49947 */ /* 0x002fea0003800000 */
.L_x_22:
[----:B------:R-:W-:Y:S01]  /*1b40*/  ULEA UR9, UR6, UR4, 0x9 ;  /* 0x0000000406097291 */ /* 0x000fe2000f8e483f */
[----:B------:R-:W-:Y:S01]  /*1b50*/  WARPGROUP.ARRIVE ;  /* 0x00000000000079c5 */ /* 0x000fe20000000000 */
[----:B------:R-:W-:Y:S01]  /*1b60*/  UIMAD UR8, UR6, 0x1c0, UR5 ;  /* 0x000001c0060878a4 */ /* 0x000fe2000f8e0205 */
[----:B------:R-:W-:Y:S01]  /*1b70*/  UMOV UR13, 0x80000020 ;  /* 0x80000020000d7882 */ /* 0x000fe20000000000 */
[----:B------:R-:W-:Y:S02]  /*1b80*/  UMOV UR15, 0x80000020 ;  /* 0x80000020000f7882 */ /* 0x000fe40000000000 */
[----:B------:R-:W-:Y:S01]  /*1b90*/  UIADD3 UR10, UR8, 0x40, URZ ;  /* 0x00000040080a7890 */ /* 0x000fe2000fffe03f */
[----:B------:R-:W-:Y:S02]  /*1ba0*/  UMOV UR12, UR9 ;  /* 0x00000009000c7c82 */ /* 0x000fe40008000000 */
[----:B------:R-:W-:Y:S01]  /*1bb0*/  UMOV UR14, UR8 ;  /* 0x00000008000e7c82 */ /* 0x000fe20008000000 */
[----:B------:R-:W-:Y:S01]  /*1bc0*/  UIADD3 UR11, UR8, 0x80, URZ ;  /* 0x00000080080b7890 */ /* 0x000fe2000fffe03f */
[----:B------:R-:W-:Y:S01]  /*1bd0*/  HGMMA.64x16x16.F32 R72, gdesc[UR12], R72, gsb0 ;  /* 0x002000000c4879f0 */ /* 0x000fe20008000848 */
[----:B------:R-:W-:Y:S01]  /*1be0*/  UMOV UR15, 0x80000020 ;  /* 0x80000020000f7882 */ /* 0x000fe20000000000 */
[----:B------:R-:W-:Y:S01]  /*1bf0*/  UMOV UR14, UR10 ;  /* 0x0000000a000e7c82 */ /* 0x000fe20008000000 */
[----:B------:R-:W-:-:S02]  /*1c00*/  UIADD3 UR16, UR8, 0xc0, URZ ;  /* 0x000000c008107890 */ /* 0x000fc4000fffe03f */
[----:B------:R-:W-:Y:S01]  /*1c10*/  UIADD3 UR10, UR8, 0x100, URZ ;  /* 0x00000100080a7890 */ /* 0x000fe2000fffe03f */
[----:B------:R-:W-:Y:S02]  /*1c20*/  WARPGROUP.DEPBAR.LE gsb0, 0x0 ;  /* 0x00008000000079c5 */ /* 0x000fe40000010000 */
[----:B------:R-:W-:-:S06]  /*1c30*/  WARPGROUP.ARRIVE ;  /* 0x00000000000079c5 */ /* 0x000fcc0000000000 */
[----:B------:R-:W-:Y:S01]  /*1c40*/  HGMMA.64x16x16.F32 R64, gdesc[UR12], R64, gsb0 ;  /* 0x002000000c4079f0 */ /* 0x000fe20008000840 */
[----:B------:R-:W-:Y:S01]  /*1c50*/  UMOV UR14, UR11 ;  /* 0x0000000b000e7c82 */ /* 0x000fe20008000000 */
[----:B------:R-:W-:Y:S01]  /*1c60*/  UMOV UR15, 0x80000020 ;  /* 0x80000020000f7882 */ /* 0x000fe20000000000 */
        /* <DEDUP_REMOVED lines=27> */
[----:B------:R-:W-:Y:S02]  /*1e20*/  UIADD3 UR12, UR9, 0x2, URZ ;  /* 0x00000002090c7890 */ /* 0x000fe4000fffe03f */
[----:B------:R-:W-:Y:S01]  /*1e30*/  UIADD3 UR14, UR8, 0x2, URZ ;  /* 0x00000002080e7890 */ /* 0x000fe2000fffe03f */
[----:B------:R-:W-:Y:S01]  /*1e40*/  UMOV UR13, 0x80000020 ;  /* 0x80000020000d7882 */ /* 0x000fe20000000000 */
        /* <DEDUP_REMOVED lines=13> */
[----:B------:R-:W-:Y:S02]  /*1f20*/  UIADD3 UR10, UR8, 0x142, URZ ;  /* 0x00000142080a7890 */ /* 0x000fe4000fffe03f */
        /* <DEDUP_REMOVED lines=26> */
[----:B------:R-:W-:Y:S01]  /*20d0*/  BPT.TRAP 0x1 ;  /* 0x000000040000795c */ /* 0x000fe20000300000 */
.L_x_24:
[----:B------:R-:W-:Y:S01]  /*20e0*/  ULEA UR8, UR7, UR41, 0x3 ;  /* 0x0000002907087291 */ /* 0x000fe2000f8e183f */
[----:B------:R-:W-:-:S03]  /*20f0*/  ISETP.GT.U32.AND P1, PT, R19, 0x1, PT ;  /* 0x000000011300780c */ /* 0x000fc60003f24070 */
[----:B------:R-:W-:-:S04]  /*2100*/  UIADD3 UR8, UR8, 0x78, URZ ;  /* 0x0000007808087890 */ /* 0x000fc8000fffe03f */
[----:B------:R-:W-:-:S09]  /*2110*/  UPRMT UR8, URZ, 0x654, UR8 ;  /* 0x000006543f087896 */ /* 0x000fd20008000008 */
[----:B------:R-:W-:Y:S01]  /*2120*/  SYNCS.ARRIVE.TRANS64.RED.A1T0 RZ, [UR8], RZ ;  /* 0x000000ffffff79a7 */ /* 0x000fe20008100408 */
[----:B------:R-:W-:Y:S05]  /*2130*/  @P1 BRA `(.L_x_25) ;  /* 0x0000000000041947 */ /* 0x000fea0003800000 */
[----:B------:R-:W-:Y:S01]  /*2140*/  BPT.TRAP 0x1 ;  /* 0x000000040000795c */ /* 0x000fe20000300000 */
.L_x_25:
[----:B------:R-:W-:Y:S01]  /*2150*/  UIADD3 UR6, UR6, 0x1, URZ ;  /* 0x0000000106067890 */ /* 0x000fe2000fffe03f */
[C---:B------:R-:W-:Y:S01]  /*2160*/  ISETP.GT.AND P1, PT, R3.reuse, 0x1, PT ;  /* 0x000000010300780c */ /* 0x040fe20003f24270 */
[----:B------:R-:W-:Y:S01]  /*2170*/  UIADD3 UR7, UR7, 0x1, URZ ;  /* 0x0000000107077890 */ /* 0x000fe2000fffe03f */
[----:B------:R-:W-:Y:S01]  /*2180*/  VIADD R3, R3, 0xffffffff ;  /* 0xffffffff03037836 */ /* 0x000fe20000000000 */
[----:B------:R-:W-:Y:S02]  /*2190*/  UISETP.NE.AND UP0, UPT, UR6, 0xf, UPT ;  /* 0x0000000f0600788c */ /* 0x000fe4000bf05270 */
[----:B------:R-:W-:Y:S02]  /*21a0*/  UISETP.NE.AND UP1, UPT, UR7, 0xf, UPT ;  /* 0x0000000f0700788c */ /* 0x000fe4000bf25270 */
[----:B------:R-:W-:Y:S02]  /*21b0*/  USEL UR8, URZ, 0x1, UP0 ;  /* 0x000000013f087887 */ /* 0x000fe40008000000 */
[----:B------:R-:W-:-:S02]  /*21c0*/  USEL UR6, UR6, URZ, UP0 ;  /* 0x0000003f06067287 */ /* 0x000fc40008000000 */
[----:B------:R-:W-:Y:S02]  /*21d0*/  USEL UR7, UR7, URZ, UP1 ;  /* 0x0000003f07077287 */ /* 0x000fe40008800000 */
[----:B------:R-:W-:Y:S01]  /*21e0*/  LOP3.LUT R6, R6, UR8, RZ, 0x3c, !PT ;  /* 0x0000000806067c12 */ /* 0x000fe2000f8e3cff */
[----:B------:R-:W-:Y:S09]  /*21f0*/  @P1 BRA `(.L_x_26) ;  /* 0xfffffff800281947 */ /* 0x000ff2000383ffff */
.L_x_19:
[----:B------:R-:W2:Y:S02]  /*2200*/  LDC R3, c[0x0][0x28c] ;  /* 0x0000a300ff037b82 */ /* 0x000ea40000000800 */
[----:B--2---:R-:W-:-:S13]  /*2210*/  ISETP.GE.AND P1, PT, R3, 0x1, PT ;  /* 0x000000010300780c */ /* 0x004fda0003f26270 */
[----:B------:R-:W-:Y:S05]  /*2220*/  @!P1 BRA `(.L_x_27) ;  /* 0x0000000000349947 */ /* 0x000fea0003800000 */
[----:B------:R-:W-:Y:S05]  /*2230*/  @!P0 BRA `(.L_x_28) ;  /* 0x0000000000048947 */ /* 0x000fea0003800000 */
[----:B------:R-:W-:Y:S01]  /*2240*/  BPT.TRAP 0x1 ;  /* 0x000000040000795c */ /* 0x000fe20000300000 */
.L_x_28:
[----:B------:R-:W-:Y:S01]  /*2250*/  VIADD R0, R0, UR39 ;  /* 0x0000002700007c36 */ /* 0x000fe20008000000 */
[----:B------:R-:W-:-:S03]  /*2260*/  ISETP.GT.U32.AND P0, PT, R19, 0x1, PT ;  /* 0x000000011300780c */ /* 0x000fc60003f04070 */
[----:B01----:R-:W-:-:S05]  /*2270*/  IMAD.WIDE.U32 R4, R0, -0x77777777, RZ ;  /* 0x8888888900047825 */ /* 0x003fca00078e00ff */
[----:B------:R-:W-:-:S05]  /*2280*/  SHF.R.U32.HI R5, RZ, 0x3, R5 ;  /* 0x00000003ff057819 */ /* 0x000fca0000011605 */
[----:B------:R-:W-:-:S05]  /*2290*/  IMAD R0, R5, -0xf, R0 ;  /* 0xfffffff105007824 */ /* 0x000fca00078e0200 */
[----:B------:R-:W-:-:S05]  /*22a0*/  LEA R0, R0, UR41, 0x3 ;  /* 0x0000002900007c11 */ /* 0x000fca000f8e18ff */
[----:B------:R-:W-:-:S05]  /*22b0*/  VIADD R0, R0, 0x78 ;  /* 0x0000007800007836 */ /* 0x000fca0000000000 */
[----:B------:R-:W-:-:S04]  /*22c0*/  PRMT R0, RZ, 0x654, R0 ;  /* 0x00000654ff007816 */ /* 0x000fc80000000000 */
[----:B------:R2:W-:Y:S01]  /*22d0*/  SYNCS.ARRIVE.TRANS64.RED.A1T0 RZ, [R0+URZ], RZ ;  /* 0x000000ff00ff79a7 */ /* 0x0005e2000810043f */
[----:B------:R-:W-:Y:S05]  /*22e0*/  @P0 BRA `(.L_x_27) ;  /* 0x0000000000040947 */ /* 0x000fea0003800000 */
[----:B------:R-:W-:Y:S01]  /*22f0*/  BPT.TRAP 0x1 ;  /* 0x000000040000795c */ /* 0x000fe20000300000 */
.L_x_27:
[----:B------:R-:W3:Y:S01]  /*2300*/  LDC R6, c[0x0][0x288] ;  /* 0x0000a200ff067b82 */ /* 0x000ee20000000800 */
[----:B--2---:R-:W-:Y:S01]  /*2310*/  LOP3.LUT R0, R22, 0x1, RZ, 0xc0, !PT ;  /* 0x0000000116007812 */ /* 0x004fe200078ec0ff */
[----:B------:R-:W-:Y:S01]  /*2320*/  IMAD R83, R83, 0x70, RZ ;  /* 0x0000007053537824 */ /* 0x000fe200078e02ff */
[----:B------:R-:W-:Y:S01]  /*2330*/  SHF.R.U32.HI R3, RZ, 0x2, R18 ;  /* 0x00000002ff037819 */ /* 0x000fe20000011612 */
[----:B------:R-:W-:Y:S01]  /*2340*/  UIADD3 UR39, UR40, UR39, URZ ;  /* 0x0000002728277290 */ /* 0x000fe2000fffe03f */
[----:B01----:R-:W-:Y:S01]  /*2350*/  LOP3.LUT R4, R18, 0x60, RZ, 0xc0, !PT ;  /* 0x0000006012047812 */ /* 0x003fe200078ec0ff */
[----:B------:R-:W-:Y:S01]  /*2360*/  IMAD.SHL.U32 R8, R0, 0x40, RZ ;  /* 0x0000004000087824 */ /* 0x000fe200078e00ff */
[----:B------:R-:W-:Y:S01]  /*2370*/  LOP3.LUT R3, R3, 0x7, RZ, 0xc0, !PT ;  /* 0x0000000703037812 */ /* 0x000fe200078ec0ff */
[----:B------:R-:W-:Y:S01]  /*2380*/  UISETP.GT.U32.AND UP0, UPT, UR39, 0xe, UPT ;  /* 0x0000000e2700788c */ /* 0x000fe2000bf04070 */
[----:B------:R-:W-:Y:S01]  /*2390*/  SHF.R.U32.HI R4, RZ, 0x1, R4 ;  /* 0x00000001ff047819 */ /* 0x000fe20000011604 */
[C---:B------:R-:W-:Y:S01]  /*23a0*/  IMAD.SHL.U32 R12, R18.reuse, 0x2, RZ ;  /* 0x00000002120c7824 */ /* 0x040fe200078e00ff */
[----:B------:R-:W-:Y:S01]  /*23b0*/  LOP3.LUT R5, R18, 0x3, RZ, 0xc0, !PT ;  /* 0x0000000312057812 */ /* 0x000fe200078ec0ff */
[----:B------:R-:W-:Y:S01]  /*23c0*/  ULDC UR7, c[0x0][0x284] ;  /* 0x0000a10000077ab9 */ /* 0x000fe20000000800 */
[--C-:B------:R-:W-:Y:S01]  /*23d0*/  IADD3 R7, RZ, -R4, -R3.reuse ;  /* 0x80000004ff077210 */ /* 0x100fe20007ffe803 */
[----:B------:R-:W-:Y:S01]  /*23e0*/  UISETP.LT.U32.AND UP0, UPT, UR40, 0xf, UP0 ;  /* 0x0000000f2800788c */ /* 0x000fe20008701070 */
[----:B------:R-:W-:Y:S01]  /*23f0*/  LOP3.LUT R3, R8, 0x40, R3, 0xe2, !PT ;  /* 0x0000004008037812 */ /* 0x000fe200078ee203 */
[----:B------:R-:W-:Y:S01]  /*2400*/  UISETP.GE.U32.AND UP1, UPT, UR40, 0xf, UPT ;  /* 0x0000000f2800788c */ /* 0x000fe2000bf26070 */
[----:B------:R-:W-:Y:S01]  /*2410*/  SHF.R.S32.HI R15, RZ, 0x1f, R81 ;  /* 0x0000001fff0f7819 */ /* 0x000fe20000011451 */
[----:B------:R-:W-:Y:S01]  /*2420*/  ULDC.64 UR8, c[0x0][0x5d0] ;  /* 0x0001740000087ab9 */ /* 0x000fe20000000a00 */
[----:B------:R-:W-:Y:S01]  /*2430*/  LOP3.LUT R12, R83, 0x6, R12, 0xf8, !PT ;  /* 0x00000006530c7812 */ /* 0x000fe200078ef80c */
[----:B------:R-:W-:Y:S01]  /*2440*/  UIMAD.WIDE.U32 UR4, UR39, -0x77777777, URZ ;  /* 0x88888889270478a5 */ /* 0x000fe2000f8e003f */
[C---:B------:R-:W-:Y:S01]  /*2450*/  IMAD.WIDE R10, R82.reuse, 0x80, RZ ;  /* 0x00000080520a7825 */ /* 0x040fe200078e02ff */
[----:B------:R-:W-:Y:S01]  /*2460*/  USEL UR6, URZ, 0x1, !UP0 ;  /* 0x000000013f067887 */ /* 0x000fe2000c000000 */
[----:B------:R-:W-:Y:S01]  /*2470*/  SHF.R.S32.HI R13, RZ, 0x1f, R12 ;  /* 0x0000001fff0d7819 */ /* 0x000fe2000001140c */
[----:B------:R-:W-:Y:S01]  /*2480*/  USHF.R.U32.HI UR4, URZ, 0x3, UR5 ;  /* 0x000000033f047899 */ /* 0x000fe20008011605 */
[----:B---3--:R-:W-:Y:S01]  /*2490*/  IMAD R8, R5, -0x2, R6 ;  /* 0xfffffffe05087824 */ /* 0x008fe200078e0206 */
[----:B------:R-:W-:Y:S01]  /*24a0*/  ISETP.GE.AND P0, PT, R83, R6, PT ;  /* 0x000000065300720c */ /* 0x000fe20003f06270 */
[----:B------:R-:W-:Y:S01]  /*24b0*/  IMAD.SHL.U32 R5, R82, 0x80, RZ ;  /* 0x0000008052057824 */ /* 0x000fe200078e00ff */
[----:B------:R-:W-:Y:S01]  /*24c0*/  ULOP3.LUT UR38, UR38, UR6, URZ, 0x3c, !UPT ;  /* 0x0000000626267292 */ /* 0x000fe2000f8e3c3f */
[----:B------:R-:W-:Y:S01]  /*24d0*/  IMAD R6, R15, UR8, RZ ;  /* 0x000000080f067c24 */ /* 0x000fe2000f8e02ff */
[----:B------:R-:W-:Y:S01]  /*24e0*/  LOP3.LUT R97, R10, R3, R4, 0xfe, !PT ;  /* 0x000000030a617212 */ /* 0x000fe200078efe04 */
[----:B------:R-:W-:Y:S01]  /*24f0*/  IMAD R0, R0, -0x40, R7 ;  /* 0xffffffc000007824 */ /* 0x000fe200078e0207 */
[----:B------:R-:W-:Y:S01]  /*2500*/  ISETP.GE.OR P0, PT, R5, UR7, P0 ;  /* 0x0000000705007c0c */ /* 0x000fe20008706670 */
[C---:B------:R-:W-:Y:S01]  /*2510*/  IMAD R9, R81.reuse, UR9, R6 ;  /* 0x0000000951097c24 */ /* 0x040fe2000f8e0206 */
[----:B------:R-:W-:Y:S01]  /*2520*/  UIMAD UR39, UR4, -0xf, UR39 ;  /* 0xfffffff1042778a4 */ /* 0x000fe2000f8e0227 */
[----:B------:R-:W-:Y:S01]  /*2530*/  IMAD.WIDE.U32 R6, R81, UR8, R12 ;  /* 0x0000000851067c25 */ /* 0x000fe2000f8e000c */
[----:B------:R-:W-:Y:S01]  /*2540*/  @UP1 ULOP3.LUT UR38, UR38, 0x1, UR4, 0x78, !UPT ;  /* 0x0000000126261892 */ /* 0x000fe2000f8e7804 */
[----:B------:R-:W-:-:S02]  /*2550*/  IADD3 R3, -R5, UR7, R0 ;  /* 0x0000000705037c10 */ /* 0x000fc4000fffe100 */
[----:B------:R-:W-:Y:S02]  /*2560*/  IMAD.IADD R4, R8, 0x1, -R83 ;  /* 0x0000000108047824 */ /* 0x000fe400078e0a53 */
[----:B------:R-:W-:Y:S02]  /*2570*/  IMAD.IADD R9, R7, 0x1, R9 ;  /* 0x0000000107097824 */ /* 0x000fe400078e0209 */
[----:B------:R-:W-:Y:S02]  /*2580*/  IMAD.MOV.U32 R0, RZ, RZ, -0x1 ;  /* 0xffffffffff007424 */ /* 0x000fe400078e00ff */
[----:B------:R-:W-:Y:S01]  /*2590*/  IMAD.MOV.U32 R8, RZ, RZ, R6 ;  /* 0x000000ffff087224 */ /* 0x000fe200078e0006 */
[----:B------:R-:W-:Y:S06]  /*25a0*/  @P0 BRA `(.L_x_29) ;  /* 0x0000003800400947 */ /* 0x000fec0003800000 */
[----:B------:R-:W0:Y:S01]  /*25b0*/  LDC.64 R6, c[0x0][0x5c8] ;  /* 0x00017200ff067b82 */ /* 0x000e220000000a00 */
[----:B-----5:R-:W-:Y:S01]  /*25c0*/  FSETP.NEU.AND P0, PT, R80, RZ, PT ;  /* 0x000000ff5000720b */ /* 0x020fe20003f0d000 */
[----:B------:R-:W-:Y:S01]  /*25d0*/  BSSY B0, `(.L_x_29) ;  /* 0x000038d000007945 */ /* 0x000fe20003800000 */
[----:B------:R-:W-:-:S04]  /*25e0*/  ISETP.GT.AND P1, PT, R4, RZ, PT ;  /* 0x000000ff0400720c */ /* 0x000fc80003f24270 */
[----:B------:R-:W-:Y:S01]  /*25f0*/  ISETP.GT.AND P2, PT, R3, RZ, P1 ;  /* 0x000000ff0300720c */ /* 0x000fe20000f44270 */
[-C--:B0-----:R-:W-:Y:S02]  /*2600*/  IMAD R14, R11, R6.reuse, RZ ;  /* 0x000000060b0e7224 */ /* 0x081fe400078e02ff */
[----:B------:R-:W-:-:S04]  /*2610*/  IMAD.WIDE.U32 R86, R97, R6, R8 ;  /* 0x0000000661567225 */ /* 0x000fc800078e0008 */
[----:B------:R-:W-:-:S04]  /*2620*/  IMAD R5, R97, R7, R14 ;  /* 0x0000000761057224 */ /* 0x000fc800078e020e */
[----:B------:R-:W-:Y:S01]  /*2630*/  IMAD.IADD R99, R87, 0x1, R5 ;  /* 0x0000000157637824 */ /* 0x000fe200078e0205 */
[----:B------:R-:W-:Y:S06]  /*2640*/  @!P0 BRA `(.L_x_30) ;  /* 0x0000002400d48947 */ /* 0x000fec0003800000 */
[----:B------:R-:W0:Y:S01]  /*2650*/  LDC.64 R90, c[0x0][0x5b8] ;  /* 0x00016e00ff5a7b82 */ /* 0x000e220000000a00 */
[----:B------:R-:W-:-:S07]  /*2660*/  ULDC.64 UR4, c[0x0][0x5c0] ;  /* 0x0001700000047ab9 */ /* 0x000fce0000000a00 */
[----:B------:R-:W1:Y:S08]  /*2670*/  LDC.64 R92, c[0x0][0x5b0] ;  /* 0x00016c00ff5c7b82 */ /* 0x000e700000000a00 */
[----:B------:R-:W2:Y:S01]  /*2680*/  LDC.64 R94, c[0x0][0x5a8] ;  /* 0x00016a00ff5e7b82 */ /* 0x000ea20000000a00 */
[-C--:B0-----:R-:W-:Y:S02]  /*2690*/  IMAD R8, R15, R90.reuse, RZ ;  /* 0x0000005a0f087224 */ /* 0x081fe400078e02ff */
[----:B------:R-:W-:-:S04]  /*26a0*/  IMAD.WIDE.U32 R88, R81, R90, R12 ;  /* 0x0000005a51587225 */ /* 0x000fc800078e000c */
[----:B------:R-:W-:Y:S02]  /*26b0*/  IMAD R85, R81, R91, R8 ;  /* 0x0000005b51557224 */ /* 0x000fe400078e0208 */
[-C--:B-1----:R-:W-:Y:S02]  /*26c0*/  IMAD R10, R11, R92.reuse, RZ ;  /* 0x0000005c0b0a7224 */ /* 0x082fe400078e02ff */
[----:B------:R-:W-:Y:S02]  /*26d0*/  IMAD.IADD R15, R89, 0x1, R85 ;  /* 0x00000001590f7824 */ /* 0x000fe400078e0255 */
[----:B------:R-:W-:Y:S02]  /*26e0*/  IMAD.MOV.U32 R14, RZ, RZ, R88 ;  /* 0x000000ffff0e7224 */ /* 0x000fe400078e0058 */
[C---:B------:R-:W-:Y:S02]  /*26f0*/  IMAD R87, R97.reuse, R93, R10 ;  /* 0x0000005d61577224 */ /* 0x040fe400078e020a */
[----:B------:R-:W-:-:S04]  /*2700*/  IMAD.WIDE.U32 R8, R97, R92, R14 ;  /* 0x0000005c61087225 */ /* 0x000fc800078e000e */
[----:B------:R-:W-:Y:S01]  /*2710*/  IMAD.IADD R5, R9, 0x1, R87 ;  /* 0x0000000109057824 */ /* 0x000fe200078e0257 */
[----:B--2---:R-:W-:-:S04]  /*2720*/  LEA R20, P0, R8, R94, 0x1 ;  /* 0x0000005e08147211 */ /* 0x004fc800078008ff */
[----:B------:R-:W-:-:S05]  /*2730*/  LEA.HI.X R21, R8, R95, R5, 0x1, P0 ;  /* 0x0000005f08157211 */ /* 0x000fca00000f0c05 */
[----:B------:R0:W2:Y:S01]  /*2740*/  @P2 LDG.E.LTC128B.U16 R5, desc[UR36][R20.64] ;  /* 0x0000002414052981 */ /* 0x0000a2000c1e1520 */
[----:B------:R-:W-:Y:S01]  /*2750*/  LEA R10, P0, R86, UR4, 0x1 ;  /* 0x00000004560a7c11 */ /* 0x000fe2000f8008ff */
[----:B------:R-:W-:Y:S01]  /*2760*/  IMAD.WIDE.U32 R8, R97, R92, R12 ;  /* 0x0000005c61087225 */ /* 0x000fe200078e000c */
[----:B------:R-:W-:Y:S03]  /*2770*/  BSSY B1, `(.L_x_31) ;  /* 0x0000012000017945 */ /* 0x000fe60003800000 */
[----:B------:R-:W-:Y:S02]  /*2780*/  IMAD.IADD R9, R87, 0x1, R9 ;  /* 0x0000000157097824 */ /* 0x000fe400078e0209 */
[----:B------:R-:W-:Y:S01]  /*2790*/  IMAD.WIDE.U32 R82, R81, R90, R8 ;  /* 0x0000005a51527225 */ /* 0x000fe200078e0008 */
[----:B0-----:R-:W-:-:S03]  /*27a0*/  SHF.L.U64.HI R21, R92, 0x3, R93 ;  /* 0x000000035c157819 */ /* 0x001fc6000001025d */
[----:B------:R-:W-:Y:S01]  /*27b0*/  IMAD.IADD R9, R85, 0x1, R83 ;  /* 0x0000000155097824 */ /* 0x000fe200078e0253 */
[----:B------:R-:W-:Y:S01]  /*27c0*/  LEA R8, P4, R82, R94, 0x1 ;  /* 0x0000005e52087211 */ /* 0x000fe200078808ff */
[----:B------:R-:W-:-:S03]  /*27d0*/  IMAD.SHL.U32 R20, R92, 0x8, RZ ;  /* 0x000000085c147824 */ /* 0x000fc600078e00ff */
[----:B------:R-:W-:Y:S01]  /*27e0*/  LEA.HI.X R9, R82, R95, R9, 0x1, P4 ;  /* 0x0000005f52097211 */ /* 0x000fe200020f0c09 */
[----:B--2---:R-:W-:-:S05]  /*27f0*/  HADD2.F32 R11, -RZ, R5.H0_H0 ;  /* 0x20000005ff0b7230 */ /* 0x004fca0000004100 */
[----:B------:R-:W-:-:S04]  /*2800*/  FMUL R11, R11, R80 ;  /* 0x000000500b0b7220 */ /* 0x000fc80000400000 */
[----:B------:R-:W-:Y:S01]  /*2810*/  FFMA R72, R72, R23, R11 ;  /* 0x0000001748487223 */ /* 0x000fe2000000000b */
[----:B------:R-:W-:Y:S02]  /*2820*/  LEA.HI.X R11, R86, UR5, R99, 0x1, P0 ;  /* 0x00000005560b7c11 */ /* 0x000fe400080f0c63 */
[----:B------:R-:W-:Y:S02]  /*2830*/  ISETP.GT.AND P0, PT, R4, 0x1, PT ;  /* 0x000000010400780c */ /* 0x000fe40003f04270 */
[----:B------:R-:W-:Y:S02]  /*2840*/  F2FP.F16.F32.PACK_AB R72, RZ, R72 ;  /* 0x00000048ff48723e */ /* 0x000fe400000000ff */
[----:B------:R-:W-:-:S03]  /*2850*/  ISETP.GT.AND P3, PT, R3, RZ, P0 ;  /* 0x000000ff0300720c */ /* 0x000fc60000764270 */
[----:B------:R0:W-:Y:S10]  /*2860*/  @P2 STG.E.U16 desc[UR36][R10.64], R72 ;  /* 0x000000480a002986 */ /* 0x0001f4000c101524 */
[----:B------:R-:W-:Y:S05]  /*2870*/  @!P3 BRA `(.L_x_32) ;  /* 0x000000000004b947 */ /* 0x000fea0003800000 */
[----:B------:R1:W5:Y:S02]  /*2880*/  LDG.E.LTC128B.U16 R5, desc[UR36][R8.64+0x2] ;  /* 0x0000022408057981 */ /* 0x000364000c1e1520 */
.L_x_32:
[----:B------:R-:W-:Y:S05]  /*2890*/  BSYNC B1 ;  /* 0x0000000000017941 */ /* 0x000fea0003800000 */
.L_x_31:
[----:B-----5:R-:W-:Y:S01]  /*28a0*/  HADD2.F32 R83, -RZ, R5.H0_H0 ;  /* 0x20000005ff537230 */ /* 0x020fe20000004100 */
[----:B------:R-:W-:Y:S01]  /*28b0*/  ISETP.GT.AND P1, PT, R3, 0x8, P1 ;  /* 0x000000080300780c */ /* 0x000fe20000f24270 */
[----:B------:R-:W-:Y:S01]  /*28c0*/  IMAD.WIDE.U32 R20, R97, R92, R20 ;  /* 0x0000005c61147225 */ /* 0x000fe200078e0014 */
[----:B0-----:R-:W-:-:S03]  /*28d0*/  PRMT R72, R5, 0x7610, R72 ;  /* 0x0000761005487816 */ /* 0x001fc60000000048 */
[----:B------:R-:W-:Y:S01]  /*28e0*/  FMUL R14, R83, R80 ;  /* 0x00000050530e7220 */ /* 0x000fe20000400000 */
[----:B------:R-:W-:Y:S01]  /*28f0*/  IMAD.IADD R87, R87, 0x1, R21 ;  /* 0x0000000157577824 */ /* 0x000fe200078e0215 */
[----:B------:R-:W-:Y:S02]  /*2900*/  IADD3 R88, P2, R88, R20, RZ ;  /* 0x0000001458587210 */ /* 0x000fe40007f5e0ff */
[----:B------:R-:W-:-:S03]  /*2910*/  FFMA R73, R73, R23, R14 ;  /* 0x0000001749497223 */ /* 0x000fc6000000000e */
[----:B------:R-:W-:Y:S01]  /*2920*/  IMAD.X R15, R87, 0x1, R15, P2 ;  /* 0x00000001570f7824 */ /* 0x000fe200010e060f */
[C---:B------:R-:W-:Y:S02]  /*2930*/  LEA R14, P2, R88.reuse, R94, 0x1 ;  /* 0x0000005e580e7211 */ /* 0x040fe400078408ff */
[----:B------:R-:W-:Y:S02]  /*2940*/  F2FP.F16.F32.PACK_AB R73, RZ, R73 ;  /* 0x00000049ff49723e */ /* 0x000fe400000000ff */
[----:B------:R-:W-:-:S03]  /*2950*/  LEA.HI.X R15, R88, R95, R15, 0x1, P2 ;  /* 0x0000005f580f7211 */ /* 0x000fc600010f0c0f */
[----:B------:R0:W-:Y:S04]  /*2960*/  @P3 STG.E.U16 desc[UR36][R10.64+0x2], R73 ;  /* 0x000002490a003986 */ /* 0x0001e8000c101524 */
[----:B------:R-:W2:Y:S01]  /*2970*/  @P1 LDG.E.LTC128B.U16 R72, desc[UR36][R14.64] ;  /* 0x000000240e481981 */ /* 0x000ea2000c1e1520 */
[----:B------:R-:W-:Y:S01]  /*2980*/  IADD3 R20, P2, R12, R20, RZ ;  /* 0x000000140c147210 */ /* 0x000fe20007f5e0ff */
[----:B------:R-:W-:Y:S01]  /*2990*/  BSSY B1, `(.L_x_33) ;  /* 0x0000011000017945 */ /* 0x000fe20003800000 */
[----:B------:R-:W-:-:S03]  /*29a0*/  ISETP.GT.AND P0, PT, R3, 0x8, P0 ;  /* 0x000000080300780c */ /* 0x000fc60000704270 */
[----:B------:R-:W-:Y:S01]  /*29b0*/  IMAD.X R21, R13, 0x1, R87, P2 ;  /* 0x000000010d157824 */ /* 0x000fe200010e0657 */
[C---:B------:R-:W-:Y:S02]  /*29c0*/  SHF.L.U64.HI R13, R6.reuse, 0x4, R7 ;  /* 0x00000004060d7819 */ /* 0x040fe40000010207 */
[----:B------:R-:W-:Y:S01]  /*29d0*/  LEA R12, P2, R6, R10, 0x4 ;  /* 0x0000000a060c7211 */ /* 0x000fe200078420ff */
[----:B------:R-:W-:-:S04]  /*29e0*/  IMAD.WIDE.U32 R20, R81, R90, R20 ;  /* 0x0000005a51147225 */ /* 0x000fc800078e0014 */
[----:B------:R-:W-:Y:S01]  /*29f0*/  IMAD.X R13, R13, 0x1, R11, P2 ;  /* 0x000000010d0d7824 */ /* 0x000fe200010e060b */
[----:B------:R-:W-:Y:S01]  /*2a00*/  LEA R6, P3, R20, R94, 0x1 ;  /* 0x0000005e14067211 */ /* 0x000fe200078608ff */
[----:B------:R-:W-:-:S05]  /*2a10*/  IMAD.IADD R7, R85, 0x1, R21 ;  /* 0x0000000155077824 */ /* 0x000fca00078e0215 */
[----:B------:R-:W-:Y:S01]  /*2a20*/  LEA.HI.X R7, R20, R95, R7, 0x1, P3 ;  /* 0x0000005f14077211 */ /* 0x000fe200018f0c07 */
[----:B--2---:R-:W-:-:S05]  /*2a30*/  HADD2.F32 R5, -RZ, R72.H0_H0 ;  /* 0x20000048ff057230 */ /* 0x004fca0000004100 */
[----:B------:R-:W-:-:S04]  /*2a40*/  FMUL R5, R5, R80 ;  /* 0x0000005005057220 */ /* 0x000fc80000400000 */
[----:B------:R-:W-:-:S05]  /*2a50*/  FFMA R5, R74, R23, R5 ;  /* 0x000000174a057223 */ /* 0x000fca0000000005 */
[----:B------:R-:W-:-:S05]  /*2a60*/  F2FP.F16.F32.PACK_AB R5, RZ, R5 ;  /* 0x00000005ff05723e */ /* 0x000fca00000000ff */
[----:B------:R0:W-:Y:S01]  /*2a70*/  @P1 STG.E.U16 desc[UR36][R12.64], R5 ;  /* 0x000000050c001986 */ /* 0x0001e2000c101524 */
[----:B------:R-:W-:Y:S05]  /*2a80*/  @!P0 BRA `(.L_x_34) ;  /* 0x0000000000048947 */ /* 0x000fea0003800000 */
[----:B------:R2:W5:Y:S02]  /*2a90*/  LDG.E.LTC128B.U16 R72, desc[UR36][R6.64+0x2] ;  /* 0x0000022406487981 */ /* 0x000564000c1e1520 */
.L_x_34:
[----:B------:R-:W-:Y:S05]  /*2aa0*/  BSYNC B1 ;  /* 0x0000000000017941 */ /* 0x000fea0003800000 */
.L_x_33:
[----:B0----5:R-:W-:Y:S01]  /*2ab0*/  HADD2.F32 R5, -RZ, R72.H0_H0 ;  /* 0x20000048ff057230 */ /* 0x021fe20000004100 */
[----:B------:R-:W-:Y:S01]  /*2ac0*/  ISETP.GT.AND P1, PT, R4, 0x8, PT ;  /* 0x000000080400780c */ /* 0x000fe20003f24270 */
[----:B------:R-:W-:Y:S03]  /*2ad0*/  BSSY B1, `(.L_x_35) ;  /* 0x0000008000017945 */ /* 0x000fe60003800000 */
[----:B------:R-:W-:Y:S01]  /*2ae0*/  FMUL R14, R5, R80 ;  /* 0x00000050050e7220 */ /* 0x000fe20000400000 */
[----:B------:R-:W-:-:S03]  /*2af0*/  ISETP.GT.AND P2, PT, R3, RZ, P1 ;  /* 0x000000ff0300720c */ /* 0x000fc60000f44270 */
[----:B------:R-:W-:-:S05]  /*2b00*/  FFMA R14, R75, R23, R14 ;  /* 0x000000174b0e7223 */ /* 0x000fca000000000e */
[----:B------:R-:W-:-:S05]  /*2b10*/  F2FP.F16.F32.PACK_AB R14, RZ, R14 ;  /* 0x0000000eff0e723e */ /* 0x000fca00000000ff */
[----:B------:R0:W-:Y:S01]  /*2b20*/  @P0 STG.E.U16 desc[UR36][R12.64+0x2], R14 ;  /* 0x0000020e0c000986 */ /* 0x0001e2000c101524 */
[----:B------:R-:W-:Y:S05]  /*2b30*/  @!P2 BRA `(.L_x_36) ;  /* 0x000000000004a947 */ /* 0x000fea0003800000 */
[----:B------:R3:W5:Y:S02]  /*2b40*/  LDG.E.LTC128B.U16 R72, desc[UR36][R8.64+0x10] ;  /* 0x0000102408487981 */ /* 0x000764000c1e1520 */
.L_x_36:
[----:B------:R-:W-:Y:S05]  /*2b50*/  BSYNC B1 ;  /* 0x0000000000017941 */ /* 0x000fea0003800000 */
.L_x_35:
[----:B-----5:R-:W-:Y:S01]  /*2b60*/  HADD2.F32 R5, -RZ, R72.H0_H0 ;  /* 0x20000048ff057230 */ /* 0x020fe20000004100 */
        /* <DEDUP_REMOVED lines=9> */
.L_x_38:
[----:B------:R-:W-:Y:S05]  /*2c00*/  BSYNC B1 ;  /* 0x0000000000017941 */ /* 0x000fea0003800000 */
.L_x_37:
[----:B----45:R-:W-:Y:S01]  /*2c10*/  HADD2.F32 R5, -RZ, R72.H0_H0 ;  /* 0x20000048ff057230 */ /* 0x030fe20000004100 */
[----:B------:R-:W-:Y:S01]  /*2c20*/  ISETP.GT.AND P1, PT, R3, 0x8, P1 ;  /* 0x000000080300780c */ /* 0x000fe20000f24270 */
[----:B------:R-:W-:Y:S03]  /*2c30*/  BSSY B1, `(.L_x_39) ;  /* 0x0000007000017945 */ /* 0x000fe60003800000 */
[----:B0-----:R-:W-:-:S04]  /*2c40*/  FMUL R14, R5, R80 ;  /* 0x00000050050e7220 */ /* 0x001fc80000400000 */
[----:B------:R-:W-:-:S05]  /*2c50*/  FFMA R14, R77, R23, R14 ;  /* 0x000000174d0e7223 */ /* 0x000fca000000000e */
[----:B------:R-:W-:-:S05]  /*2c60*/  F2FP.F16.F32.PACK_AB R14, RZ, R14 ;  /* 0x0000000eff0e723e */ /* 0x000fca00000000ff */
[----:B------:R0:W-:Y:S01]  /*2c70*/  @P3 STG.E.U16 desc[UR36][R10.64+0x12], R14 ;  /* 0x0000120e0a003986 */ /* 0x0001e2000c101524 */
[----:B------:R-:W-:Y:S05]  /*2c80*/  @!P1 BRA `(.L_x_40) ;  /* 0x0000000000049947 */ /* 0x000fea0003800000 */
[----:B------:R4:W5:Y:S02]  /*2c90*/  LDG.E.LTC128B.U16 R72, desc[UR36][R6.64+0x10] ;  /* 0x0000102406487981 */ /* 0x000964000c1e1520 */
.L_x_40:
[----:B------:R-:W-:Y:S05]  /*2ca0*/  BSYNC B1 ;  /* 0x0000000000017941 */ /* 0x000fea0003800000 */
.L_x_39:
[----:B-----5:R-:W-:Y:S01]  /*2cb0*/  HADD2.F32 R5, -RZ, R72.H0_H0 ;  /* 0x20000048ff057230 */ /* 0x020fe20000004100 */
[----:B------:R-:W-:Y:S01]  /*2cc0*/  ISETP.GT.AND P0, PT, R3, 0x8, P0 ;  /* 0x000000080300780c */ /* 0x000fe20000704270 */
[----:B------:R-:W-:Y:S03]  /*2cd0*/  BSSY B1, `(.L_x_41) ;  /* 0x0000007000017945 */ /* 0x000fe60003800000 */
[----:B------:R-:W-:-:S04]  /*2ce0*/  FMUL R5, R5, R80 ;  /* 0x0000005005057220 */ /* 0x000fc80000400000 */
[----:B------:R-:W-:-:S05]  /*2cf0*/  FFMA R5, R78, R23, R5 ;  /* 0x000000174e057223 */ /* 0x000fca0000000005 */
[----:B------:R-:W-:-:S05]  /*2d00*/  F2FP.F16.F32.PACK_AB R5, RZ, R5 ;  /* 0x00000005ff05723e */ /* 0x000fca00000000ff */
[----:B------:R0:W-:Y:S01]  /*2d10*/  @P1 STG.E.U16 desc[UR36][R12.64+0x10], R5 ;  /* 0x000010050c001986 */ /* 0x0001e2000c101524 */
[----:B------:R-:W-:Y:S05]  /*2d20*/  @!P0 BRA `(.L_x_42) ;  /* 0x0000000000048947 */ /* 0x000fea0003800000 */
[----:B------:R0:W5:Y:S02]  /*2d30*/  LDG.E.LTC128B.U16 R72, desc[UR36][R6.64+0x12] ;  /* 0x0000122406487981 */ /* 0x000164000c1e1520 */
.L_x_42:
[----:B------:R-:W-:Y:S05]  /*2d40*/  BSYNC B1 ;  /* 0x0000000000017941 */ /* 0x000fea0003800000 */
.L_x_41:
        /* <DEDUP_REMOVED lines=10> */
.L_x_44:
[----:B------:R-:W-:Y:S05]  /*2df0*/  BSYNC B1 ;  /* 0x0000000000017941 */ /* 0x000fea0003800000 */
.L_x_43:
        /* <DEDUP_REMOVED lines=10> */
.L_x_46:
[----:B------:R-:W-:Y:S05]  /*2ea0*/  BSYNC B1 ;  /* 0x0000000000017941 */ /* 0x000fea0003800000 */
.L_x_45:
[----:B0----5:R-:W-:Y:S01]  /*2eb0*/  HADD2.F32 R5, -RZ, R72.H0_H0 ;  /* 0x20000048ff057230 */ /* 0x021fe20000004100 */
        /* <DEDUP_REMOVED lines=8> */
.L_x_48:
[----:B------:R-:W-:Y:S05]  /*2f40*/  BSYNC B1 ;  /* 0x0000000000017941 */ /* 0x000fea0003800000 */
.L_x_47:
        /* <DEDUP_REMOVED lines=9> */
.L_x_50:
[----:B------:R-:W-:Y:S05]  /*2fe0*/  BSYNC B1 ;  /* 0x0000000000017941 */ /* 0x000fea0003800000 */
.L_x_49:
        /* <DEDUP_REMOVED lines=10> */
.L_x_52:
[----:B------:R-:W-:Y:S05]  /*3090*/  BSYNC B1 ;  /* 0x0000000000017941 */ /* 0x000fea0003800000 */
.L_x_51:
        /* <DEDUP_REMOVED lines=10> */
.L_x_54:
[----:B------:R-:W-:Y:S05]  /*3140*/  BSYNC B1 ;  /* 0x0000000000017941 */ /* 0x000fea0003800000 */
.L_x_53:
        /* <DEDUP_REMOVED lines=9> */
.L_x_56:
[----:B------:R-:W-:Y:S05]  /*31e0*/  BSYNC B1 ;  /* 0x0000000000017941 */ /* 0x000fea0003800000 */
.L_x_55:
        /* <DEDUP_REMOVED lines=9> */
.L_x_58:
[----:B------:R-:W-:Y:S05]  /*3280*/  BSYNC B1 ;  /* 0x0000000000017941 */ /* 0x000fea0003800000 */
.L_x_57:
        /* <DEDUP_REMOVED lines=10> */
.L_x_60:
[----:B------:R-:W-:Y:S05]  /*3330*/  BSYNC B1 ;  /* 0x0000000000017941 */ /* 0x000fea0003800000 */
.L_x_59:
        /* <DEDUP_REMOVED lines=10> */
.L_x_62:
[----:B------:R-:W-:Y:S05]  /*33e0*/  BSYNC B1 ;  /* 0x0000000000017941 */ /* 0x000fea0003800000 */
.L_x_61:
        /* <DEDUP_REMOVED lines=9> */
.L_x_64:
[----:B------:R-:W-:Y:S05]  /*3480*/  BSYNC B1 ;  /* 0x0000000000017941 */ /* 0x000fea0003800000 */
.L_x_63:
        /* <DEDUP_REMOVED lines=9> */
.L_x_66:
[----:B------:R-:W-:Y:S05]  /*3520*/  BSYNC B1 ;  /* 0x0000000000017941 */ /* 0x000fea0003800000 */
.L_x_65:
        /* <DEDUP_REMOVED lines=10> */
.L_x_68:
[----:B------:R-:W-:Y:S05]  /*35d0*/  BSYNC B1 ;  /* 0x0000000000017941 */ /* 0x000fea0003800000 */
.L_x_67:
        /* <DEDUP_REMOVED lines=10> */
.L_x_70:
[----:B------:R-:W-:Y:S05]  /*3680*/  BSYNC B1 ;  /* 0x0000000000017941 */ /* 0x000fea0003800000 */
.L_x_69:
        /* <DEDUP_REMOVED lines=9> */
.L_x_72:
[----:B------:R-:W-:Y:S05]  /*3720*/  BSYNC B1 ;  /* 0x0000000000017941 */ /* 0x000fea0003800000 */
.L_x_71:
        /* <DEDUP_REMOVED lines=9> */
.L_x_74:
[----:B------:R-:W-:Y:S05]  /*37c0*/  BSYNC B1 ;  /* 0x0000000000017941 */ /* 0x000fea0003800000 */
.L_x_73:
        /* <DEDUP_REMOVED lines=10> */
.L_x_76:
[----:B------:R-:W-:Y:S05]  /*3870*/  BSYNC B1 ;  /* 0x0000000000017941 */ /* 0x000fea0003800000 */
.L_x_75:
        /* <DEDUP_REMOVED lines=10> */
.L_x_78:
[----:B------:R-:W-:Y:S05]  /*3920*/  BSYNC B1 ;  /* 0x0000000000017941 */ /* 0x000fea0003800000 */
.L_x_77:
        /* <DEDUP_REMOVED lines=9> */
.L_x_80:
[----:B------:R-:W-:Y:S05]  /*39c0*/  BSYNC B1 ;  /* 0x0000000000017941 */ /* 0x000fea0003800000 */
.L_x_79:
        /* <DEDUP_REMOVED lines=9> */
.L_x_82:
[----:B------:R-:W-:Y:S05]  /*3a60*/  BSYNC B1 ;  /* 0x0000000000017941 */ /* 0x000fea0003800000 */
.L_x_81:
        /* <DEDUP_REMOVED lines=10> */
.L_x_84:
[----:B------:R-:W-:Y:S05]  /*3b10*/  BSYNC B1 ;  /* 0x0000000000017941 */ /* 0x000fea0003800000 */
.L_x_83:
        /* <DEDUP_REMOVED lines=10> */
.L_x_86:
[----:B------:R-:W-:Y:S05]  /*3bc0*/  BSYNC B1 ;  /* 0x0000000000017941 */ /* 0x000fea0003800000 */
.L_x_85:
        /* <DEDUP_REMOVED lines=9> */
.L_x_88:
[----:B------:R-:W-:Y:S05]  /*3c60*/  BSYNC B1 ;  /* 0x0000000000017941 */ /* 0x000fea0003800000 */
.L_x_87:
        /* <DEDUP_REMOVED lines=9> */
.L_x_90:
[----:B------:R-:W-:Y:S05]  /*3d00*/  BSYNC B1 ;  /* 0x0000000000017941 */ /* 0x000fea0003800000 */
.L_x_89:
        /* <DEDUP_REMOVED lines=10> */
.L_x_92:
[----:B------:R-:W-:Y:S05]  /*3db0*/  BSYNC B1 ;  /* 0x0000000000017941 */ /* 0x000fea0003800000 */
.L_x_91:
        /* <DEDUP_REMOVED lines=10> */
.L_x_94:
[----:B------:R-:W-:Y:S05]  /*3e60*/  BSYNC B1 ;  /* 0x0000000000017941 */ /* 0x000fea0003800000 */
.L_x_93:
        /* <DEDUP_REMOVED lines=9> */
.L_x_96:
[----:B------:R-:W-:Y:S05]  /*3f00*/  BSYNC B1 ;  /* 0x0000000000017941 */ /* 0x000fea0003800000 */
.L_x_95:
        /* <DEDUP_REMOVED lines=9> */
.L_x_98:
[----:B------:R-:W-:Y:S05]  /*3fa0*/  BSYNC B1 ;  /* 0x0000000000017941 */ /* 0x000fea0003800000 */
.L_x_97:
        /* <DEDUP_REMOVED lines=10> */
.L_x_100:
[----:B------:R-:W-:Y:S05]  /*4050*/  BSYNC B1 ;  /* 0x0000000000017941 */ /* 0x000fea0003800000 */
.L_x_99:
        /* <DEDUP_REMOVED lines=10> */
.L_x_102:
[----:B------:R-:W-:Y:S05]  /*4100*/  BSYNC B1 ;  /* 0x0000000000017941 */ /* 0x000fea0003800000 */
.L_x_101:
        /* <DEDUP_REMOVED lines=9> */
.L_x_104:
[----:B------:R-:W-:Y:S05]  /*41a0*/  BSYNC B1 ;  /* 0x0000000000017941 */ /* 0x000fea0003800000 */
.L_x_103:
        /* <DEDUP_REMOVED lines=9> */
.L_x_106:
[----:B------:R-:W-:Y:S05]  /*4240*/  BSYNC B1 ;  /* 0x0000000000017941 */ /* 0x000fea0003800000 */
.L_x_105:
        /* <DEDUP_REMOVED lines=10> */
.L_x_108:
[----:B------:R-:W-:Y:S05]  /*42f0*/  BSYNC B1 ;  /* 0x0000000000017941 */ /* 0x000fea0003800000 */
.L_x_107:
        /* <DEDUP_REMOVED lines=10> */
.L_x_110:
[----:B------:R-:W-:Y:S05]  /*43a0*/  BSYNC B1 ;  /* 0x0000000000017941 */ /* 0x000fea0003800000 */
.L_x_109:
        /* <DEDUP_REMOVED lines=9> */
.L_x_112:
[----:B------:R-:W-:Y:S05]  /*4440*/  BSYNC B1 ;  /* 0x0000000000017941 */ /* 0x000fea0003800000 */
.L_x_111:
        /* <DEDUP_REMOVED lines=9> */
.L_x_114:
[----:B------:R-:W-:Y:S05]  /*44e0*/  BSYNC B1 ;  /* 0x0000000000017941 */ /* 0x000fea0003800000 */
.L_x_113:
        /* <DEDUP_REMOVED lines=10> */
.L_x_116:
[----:B------:R-:W-:Y:S05]  /*4590*/  BSYNC B1 ;  /* 0x0000000000017941 */ /* 0x000fea0003800000 */
.L_x_115:
        /* <DEDUP_REMOVED lines=10> */
.L_x_118:
[----:B------:R-:W-:Y:S05]  /*4640*/  BSYNC B1 ;  /* 0x0000000000017941 */ /* 0x000fea0003800000 */
.L_x_117:
        /* <DEDUP_REMOVED lines=9> */
.L_x_120:
[----:B------:R-:W-:Y:S05]  /*46e0*/  BSYNC B1 ;  /* 0x0000000000017941 */ /* 0x000fea0003800000 */
.L_x_119:
        /* <DEDUP_REMOVED lines=9> */
.L_x_122:
[----:B------:R-:W-:Y:S05]  /*4780*/  BSYNC B1 ;  /* 0x0000000000017941 */ /* 0x000fea0003800000 */
.L_x_121:
        /* <DEDUP_REMOVED lines=10> */
.L_x_124:
[----:B------:R-:W-:Y:S05]  /*4830*/  BSYNC B1 ;  /* 0x0000000000017941 */ /* 0x000fea0003800000 */
.L_x_123:
        /* <DEDUP_REMOVED lines=10> */
.L_x_126:
[----:B------:R-:W-:Y:S05]  /*48e0*/  BSYNC B1 ;  /* 0x0000000000017941 */ /* 0x000fea0003800000 */
.L_x_125:
        /* <DEDUP_REMOVED lines=9> */
.L_x_128:
[----:B------:R-:W-:Y:S05]  /*4980*/  BSYNC B1 ;  /* 0x0000000000017941 */ /* 0x000fea0003800000 */
.L_x_127:
        /* <DEDUP_REMOVED lines=9> */
.L_x_130:
[----:B------:R-:W-:Y:S05]  /*4a20*/  BSYNC B1 ;  /* 0x0000000000017941 */ /* 0x000fea0003800000 */
.L_x_129:
        /* <DEDUP_REMOVED lines=10> */
.L_x_132:
[----:B------:R-:W-:Y:S05]  /*4ad0*/  BSYNC B1 ;  /* 0x0000000000017941 */ /* 0x000fea0003800000 */
.L_x_131:
[----:B-----5:R-:W-:Y:S01]  /*4ae0*/  HADD2.F32 R5, -RZ, R72.H0_H0 ;  /* 0x20000048ff057230 */ /* 0x020fe20000004100 */
[----:B------:R-:W-:Y:S01]  /*4af0*/  ISETP.GT.AND P0, PT, R4, 0x69, PT ;  /* 0x000000690400780c */ /* 0x000fe20003f04270 */
[----:B------:R-:W-:Y:S01]  /*4b00*/  @P2 IMAD.MOV.U32 R4, RZ, RZ, R10 ;  /* 0x000000ffff042224 */ /* 0x000fe200078e000a */
[----:B------:R-:W-:Y:S02]  /*4b10*/  BSSY B1, `(.L_x_133) ;  /* 0x000000a000017945 */ /* 0x000fe40003800000 */
[----:B------:R-:W-:Y:S01]  /*4b20*/  FMUL R5, R5, R80 ;  /* 0x0000005005057220 */ /* 0x000fe20000400000 */
[----:B------:R-:W-:-:S03]  /*4b30*/  ISETP.GT.AND P3, PT, R3, RZ, P0 ;  /* 0x000000ff0300720c */ /* 0x000fc60000764270 */
[----:B------:R-:W-:-:S05]  /*4b40*/  FFMA R5, R28, R23, R5 ;  /* 0x000000171c057223 */ /* 0x000fca0000000005 */
[----:B------:R-:W-:-:S04]  /*4b50*/  F2FP.F16.F32.PACK_AB R5, RZ, R5 ;  /* 0x00000005ff05723e */ /* 0x000fc800000000ff */
[----:B0-----:R-:W-:Y:S01]  /*4b60*/  PRMT R14, R5, 0x7610, R14 ;  /* 0x00007610050e7816 */ /* 0x001fe2000000000e */
[----:B------:R-:W-:-:S05]  /*4b70*/  @P2 IMAD.MOV.U32 R5, RZ, RZ, R11 ;  /* 0x000000ffff052224 */ /* 0x000fca00078e000b */
[----:B------:R0:W-:Y:S01]  /*4b80*/  @P2 STG.E.U16 desc[UR36][R4.64+0xd0], R14 ;  /* 0x0000d00e04002986 */ /* 0x0001e2000c101524 */
[----:B------:R-:W-:Y:S05]  /*4b90*/  @!P3 BRA `(.L_x_134) ;  /* 0x000000000004b947 */ /* 0x000fea0003800000 */
[----:B------:R0:W5:Y:S02]  /*4ba0*/  LDG.E.LTC128B.U16 R72, desc[UR36][R8.64+0xd2] ;  /* 0x0000d22408487981 */ /* 0x000164000c1e1520 */
.L_x_134:
[----:B------:R-:W-:Y:S05]  /*4bb0*/  BSYNC B1 ;  /* 0x0000000000017941 */ /* 0x000fea0003800000 */
.L_x_133:
        /* <DEDUP_REMOVED lines=9> */
.L_x_136:
[----:B------:R-:W-:Y:S05]  /*4c50*/  BSYNC B1 ;  /* 0x0000000000017941 */ /* 0x000fea0003800000 */
.L_x_135:
[----:B-----5:R-:W-:Y:S01]  /*4c60*/  HADD2.F32 R5, -RZ, R72.H0_H0 ;  /* 0x20000048ff057230 */ /* 0x020fe20000004100 */
[----:B------:R-:W-:Y:S01]  /*4c70*/  ISETP.GT.AND P0, PT, R3, 0x8, P0 ;  /* 0x000000080300780c */ /* 0x000fe20000704270 */
[----:B0-----:R-:W-:Y:S01]  /*4c80*/  @P1 IMAD.MOV.U32 R4, RZ, RZ, R12 ;  /* 0x000000ffff041224 */ /* 0x001fe200078e000c */
[----:B------:R-:W-:Y:S02]  /*4c90*/  BSSY B1, `(.L_x_137) ;  /* 0x0000009000017945 */ /* 0x000fe40003800000 */
[----:B------:R-:W-:-:S04]  /*4ca0*/  FMUL R5, R5, R80 ;  /* 0x0000005005057220 */ /* 0x000fc80000400000 */
[----:B------:R-:W-:-:S05]  /*4cb0*/  FFMA R5, R30, R23, R5 ;  /* 0x000000171e057223 */ /* 0x000fca0000000005 */
[----:B------:R-:W-:-:S04]  /*4cc0*/  F2FP.F16.F32.PACK_AB R5, RZ, R5 ;  /* 0x00000005ff05723e */ /* 0x000fc800000000ff */
[----:B-1-3--:R-:W-:Y:S01]  /*4cd0*/  PRMT R8, R5, 0x7610, R8 ;  /* 0x0000761005087816 */ /* 0x00afe20000000008 */
[----:B------:R-:W-:-:S05]  /*4ce0*/  @P1 IMAD.MOV.U32 R5, RZ, RZ, R13 ;  /* 0x000000ffff051224 */ /* 0x000fca00078e000d */
[----:B------:R0:W-:Y:S01]  /*4cf0*/  @P1 STG.E.U16 desc[UR36][R4.64+0xd0], R8 ;  /* 0x0000d00804001986 */ /* 0x0001e2000c101524 */
[----:B------:R-:W-:Y:S05]  /*4d00*/  @!P0 BRA `(.L_x_138) ;  /* 0x0000000000048947 */ /* 0x000fea0003800000 */
[----:B------:R1:W5:Y:S02]  /*4d10*/  LDG.E.LTC128B.U16 R72, desc[UR36][R6.64+0xd2] ;  /* 0x0000d22406487981 */ /* 0x000364000c1e1520 */
.L_x_138:
[----:B------:R-:W-:Y:S05]  /*4d20*/  BSYNC B1 ;  /* 0x0000000000017941 */ /* 0x000fea0003800000 */
.L_x_137:
[----:B------:R-:W-:Y:S05]  /*4d30*/  @!P0 BRA `(.L_x_139) ;  /* 0x0000001000588947 */ /* 0x000fea0003800000 */
[----:B-----5:R-:W-:-:S05]  /*4d40*/  HADD2.F32 R3, -RZ, R72.H0_H0 ;  /* 0x20000048ff037230 */ /* 0x020fca0000004100 */
[----:B0-----:R-:W-:-:S04]  /*4d50*/  FMUL R4, R3, R80 ;  /* 0x0000005003047220 */ /* 0x001fc80000400000 */
[----:B------:R-:W-:-:S05]  /*4d60*/  FFMA R4, R31, R23, R4 ;  /* 0x000000171f047223 */ /* 0x000fca0000000004 */
[----:B------:R-:W-:-:S05]  /*4d70*/  F2FP.F16.F32.PACK_AB R4, RZ, R4 ;  /* 0x00000004ff04723e */ /* 0x000fca00000000ff */
[----:B------:R3:W-:Y:S01]  /*4d80*/  STG.E.U16 desc[UR36][R12.64+0xd2], R4 ;  /* 0x0000d2040c007986 */ /* 0x0007e2000c101524 */
[----:B------:R-:W-:Y:S05]  /*4d90*/  BRA `(.L_x_139) ;  /* 0x0000001000407947 */ /* 0x000fea0003800000 */
.L_x_30:
[----:B------:R-:W-:Y:S01]  /*4da0*/  ULDC.64 UR4, c[0x0][0x5c0] ;  /* 0x0001700000047ab9 */ /* 0x000fe20000000a00 */
[----:B------:R-:W-:Y:S01]  /*4db0*/  ISETP.GT.AND P3, PT, R4, 0x1, PT ;  /* 0x000000010400780c */ /* 0x000fe20003f64270 */
[-C--:B------:R-:W-:Y:S01]  /*4dc0*/  FMUL R72, R72, R23.reuse ;  /* 0x0000001748487220 */ /* 0x080fe20000400000 */
[----:B------:R-:W-:Y:S01]  /*4dd0*/  LEA R8, P0, R86, UR4, 0x1 ;  /* 0x0000000456087c11 */ /* 0x000fe2000f8008ff */
[-C--:B------:R-:W-:Y:S01]  /*4de0*/  FMUL R73, R73, R23.reuse ;  /* 0x0000001749497220 */ /* 0x080fe20000400000 */
[----:B------:R-:W-:Y:S01]  /*4df0*/  SHF.L.U64.HI R7, R6, 0x4, R7 ;  /* 0x0000000406077819 */ /* 0x000fe20000010207 */
[-C--:B------:R-:W-:Y:S01]  /*4e00*/  FMUL R74, R74, R23.reuse ;  /* 0x000000174a4a7220 */ /* 0x080fe20000400000 */
[----:B------:R-:W-:Y:S01]  /*4e10*/  LEA.HI.X R9, R86, UR5, R99, 0x1, P0 ;  /* 0x0000000556097c11 */ /* 0x000fe200080f0c63 */
[-C--:B------:R-:W-:Y:S01]  /*4e20*/  FMUL R75, R75, R23.reuse ;  /* 0x000000174b4b7220 */ /* 0x080fe20000400000 */
[----:B------:R-:W-:Y:S01]  /*4e30*/  ISETP.GT.AND P0, PT, R3, RZ, P3 ;  /* 0x000000ff0300720c */ /* 0x000fe20001f04270 */
[-C--:B------:R-:W-:Y:S01]  /*4e40*/  FMUL R76, R76, R23.reuse ;  /* 0x000000174c4c7220 */ /* 0x080fe20000400000 */
[----:B------:R-:W-:Y:S01]  /*4e50*/  F2FP.F16.F32.PACK_AB R72, RZ, R72 ;  /* 0x00000048ff48723e */ /* 0x000fe200000000ff */
[----:B------:R-:W-:Y:S01]  /*4e60*/  FMUL R77, R77, R23 ;  /* 0x000000174d4d7220 */ /* 0x000fe20000400000 */
[----:B------:R-:W-:Y:S01]  /*4e70*/  F2FP.F16.F32.PACK_AB R73, RZ, R73 ;  /* 0x00000049ff49723e */ /* 0x000fe200000000ff */
[-C--:B------:R-:W-:Y:S01]  /*4e80*/  FMUL R78, R78, R23.reuse ;  /* 0x000000174e4e7220 */ /* 0x080fe20000400000 */
[----:B------:R-:W-:Y:S01]  /*4e90*/  ISETP.GT.AND P1, PT, R3, 0x8, P1 ;  /* 0x000000080300780c */ /* 0x000fe20000f24270 */
[----:B------:R-:W-:Y:S01]  /*4ea0*/  @P2 STG.E.U16 desc[UR36][R8.64], R72 ;  /* 0x0000004808002986 */ /* 0x000fe2000c101524 */
[----:B------:R-:W-:Y:S01]  /*4eb0*/  LEA R6, P4, R6, R8, 0x4 ;  /* 0x0000000806067211 */ /* 0x000fe200078820ff */
[-C--:B------:R-:W-:Y:S01]  /*4ec0*/  FMUL R79, R79, R23.reuse ;  /* 0x000000174f4f7220 */ /* 0x080fe20000400000 */
[----:B------:R-:W-:Y:S01]  /*4ed0*/  ISETP.GT.AND P2, PT, R4, 0x8, PT ;  /* 0x000000080400780c */ /* 0x000fe20003f44270 */
[-C--:B------:R-:W-:Y:S01]  /*4ee0*/  FMUL R64, R64, R23.reuse ;  /* 0x0000001740407220 */ /* 0x080fe20000400000 */
[----:B------:R-:W-:Y:S01]  /*4ef0*/  ISETP.GT.AND P3, PT, R3, 0x8, P3 ;  /* 0x000000080300780c */ /* 0x000fe20001f64270 */
[----:B------:R-:W-:Y:S01]  /*4f00*/  @P0 STG.E.U16 desc[UR36][R8.64+0x2], R73 ;  /* 0x0000024908000986 */ /* 0x000fe2000c101524 */
[----:B------:R-:W-:Y:S01]  /*4f10*/  ISETP.GT.AND P0, PT, R4, 0x9, PT ;  /* 0x000000090400780c */ /* 0x000fe20003f04270 */
[----:B------:R-:W-:Y:S01]  /*4f20*/  IMAD.X R7, R7, 0x1, R9, P4 ;  /* 0x0000000107077824 */ /* 0x000fe200020e0609 */
[----:B------:R-:W-:Y:S01]  /*4f30*/  ISETP.GT.AND P5, PT, R3, RZ, P2 ;  /* 0x000000ff0300720c */ /* 0x000fe200017a4270 */
[-C--:B------:R-:W-:Y:S01]  /*4f40*/  FMUL R65, R65, R23.reuse ;  /* 0x0000001741417220 */ /* 0x080fe20000400000 */
[----:B------:R-:W-:Y:S01]  /*4f50*/  ISETP.GT.AND P4, PT, R3, RZ, P0 ;  /* 0x000000ff0300720c */ /* 0x000fe20000784270 */
[-C--:B------:R-:W-:Y:S01]  /*4f60*/  FMUL R66, R66, R23.reuse ;  /* 0x0000001742427220 */ /* 0x080fe20000400000 */
[----:B------:R-:W-:Y:S01]  /*4f70*/  F2FP.F16.F32.PACK_AB R74, RZ, R74 ;  /* 0x0000004aff4a723e */ /* 0x000fe200000000ff */
[----:B------:R-:W-:Y:S01]  /*4f80*/  FMUL R67, R67, R23 ;  /* 0x0000001743437220 */ /* 0x000fe20000400000 */
[----:B------:R-:W-:Y:S01]  /*4f90*/  F2FP.F16.F32.PACK_AB R75, RZ, R75 ;  /* 0x0000004bff4b723e */ /* 0x000fe200000000ff */
[----:B------:R-:W-:Y:S01]  /*4fa0*/  FMUL R68, R68, R23 ;  /* 0x0000001744447220 */ /* 0x000fe20000400000 */
[----:B------:R-:W-:Y:S01]  /*4fb0*/  F2FP.F16.F32.PACK_AB R76, RZ, R76 ;  /* 0x0000004cff4c723e */ /* 0x000fe200000000ff */
[----:B------:R-:W-:Y:S01]  /*4fc0*/  @P1 STG.E.U16 desc[UR36][R6.64], R74 ;  /* 0x0000004a06001986 */ /* 0x000fe2000c101524 */
[----:B------:R-:W-:Y:S01]  /*4fd0*/  F2FP.F16.F32.PACK_AB R77, RZ, R77 ;  /* 0x0000004dff4d723e */ /* 0x000fe200000000ff */
[-C--:B------:R-:W-:Y:S01]  /*4fe0*/  FMUL R69, R69, R23.reuse ;  /* 0x0000001745457220 */ /* 0x080fe20000400000 */
[C---:B------:R-:W-:Y:S01]  /*4ff0*/  ISETP.GT.AND P2, PT, R3.reuse, 0x8, P2 ;  /* 0x000000080300780c */ /* 0x040fe20001744270 */
[----:B------:R-:W-:Y:S01]  /*5000*/  @P3 STG.E.U16 desc[UR36][R6.64+0x2], R75 ;  /* 0x0000024b06003986 */ /* 0x000fe2000c101524 */
[----:B------:R-:W-:Y:S01]  /*5010*/  ISETP.GT.AND P1, PT, R4, 0x10, PT ;  /* 0x000000100400780c */ /* 0x000fe20003f24270 */
[-C--:B------:R-:W-:Y:S01]  /*5020*/  FMUL R70, R70, R23.reuse ;  /* 0x0000001746467220 */ /* 0x080fe20000400000 */
[----:B------:R-:W-:Y:S01]  /*5030*/  ISETP.GT.AND P3, PT, R3, 0x8, P0 ;  /* 0x000000080300780c */ /* 0x000fe20000764270 */
[----:B------:R-:W-:Y:S01]  /*5040*/  @P5 STG.E.U16 desc[UR36][R8.64+0x10], R76 ;  /* 0x0000104c08005986 */ /* 0x000fe2000c101524 */
[----:B------:R-:W-:Y:S01]  /*5050*/  ISETP.GT.AND P0, PT, R4, 0x11, PT ;  /* 0x000000110400780c */ /* 0x000fe20003f04270 */
[-C--:B------:R-:W-:Y:S01]  /*5060*/  FMUL R71, R71, R23.reuse ;  /* 0x0000001747477220 */ /* 0x080fe20000400000 */
[C---:B------:R-:W-:Y:S01]  /*5070*/  ISETP.GT.AND P5, PT, R3.reuse, RZ, P1 ;  /* 0x000000ff0300720c */ /* 0x040fe20000fa4270 */
[----:B------:R-:W-:Y:S01]  /*5080*/  @P4 STG.E.U16 desc[UR36][R8.64+0x12], R77 ;  /* 0x0000124d08004986 */ /* 0x000fe2000c101524 */
        /* <DEDUP_REMOVED lines=129> */
[----:B------:R-:W-:Y:S01]  /*58a0*/  FMUL R31, R31, R23 ;  /* 0x000000171f1f7220 */ /* 0x000fe20000400000 */
[----:B------:R-:W-:Y:S01]  /*58b0*/  ISETP.GT.AND P1, PT, R3, 0x8, P2 ;  /* 0x000000080300780c */ /* 0x000fe20001724270 */
[----:B------:R-:W-:Y:S01]  /*58c0*/  @P3 STG.E.U16 desc[UR36][R6.64+0x72], R55 ;  /* 0x0000723706003986 */ /* 0x000fe2000c101524 */
[----:B------:R-:W-:-:S02]  /*58d0*/  ISETP.GT.AND P2, PT, R4, 0x48, PT ;  /* 0x000000480400780c */ /* 0x000fc40003f44270 */
[C---:B------:R-:W-:Y:S01]  /*58e0*/  ISETP.GT.AND P3, PT, R3.reuse, 0x8, P0 ;  /* 0x000000080300780c */ /* 0x040fe20000764270 */
[----:B------:R-:W-:Y:S01]  /*58f0*/  @P5 STG.E.U16 desc[UR36][R8.64+0x80], R40 ;  /* 0x0000802808005986 */ /* 0x000fe2000c101524 */
[----:B------:R-:W-:Y:S02]  /*5900*/  ISETP.GT.AND P0, PT, R4, 0x49, PT ;  /* 0x000000490400780c */ /* 0x000fe40003f04270 */
[C---:B------:R-:W-:Y:S01]  /*5910*/  ISETP.GT.AND P5, PT, R3.reuse, RZ, P2 ;  /* 0x000000ff0300720c */ /* 0x040fe200017a4270 */
[----:B------:R-:W-:Y:S01]  /*5920*/  @P4 STG.E.U16 desc[UR36][R8.64+0x82], R41 ;  /* 0x0000822908004986 */ /* 0x000fe2000c101524 */
[----:B------:R-:W-:Y:S02]  /*5930*/  ISETP.GT.AND P4, PT, R3, RZ, P0 ;  /* 0x000000ff0300720c */ /* 0x000fe40000784270 */
[----:B------:R-:W-:Y:S02]  /*5940*/  F2FP.F16.F32.PACK_AB R42, RZ, R42 ;  /* 0x0000002aff2a723e */ /* 0x000fe400000000ff */
[----:B------:R-:W-:-:S02]  /*5950*/  F2FP.F16.F32.PACK_AB R43, RZ, R43 ;  /* 0x0000002bff2b723e */ /* 0x000fc400000000ff */
[----:B------:R-:W-:Y:S01]  /*5960*/  F2FP.F16.F32.PACK_AB R44, RZ, R44 ;  /* 0x0000002cff2c723e */ /* 0x000fe200000000ff */
[----:B------:R-:W-:Y:S01]  /*5970*/  @P1 STG.E.U16 desc[UR36][R6.64+0x80], R42 ;  /* 0x0000802a06001986 */ /* 0x000fe2000c101524 */
[----:B------:R-:W-:Y:S02]  /*5980*/  F2FP.F16.F32.PACK_AB R45, RZ, R45 ;  /* 0x0000002dff2d723e */ /* 0x000fe400000000ff */
[C---:B------:R-:W-:Y:S01]  /*5990*/  ISETP.GT.AND P1, PT, R4.reuse, 0x51, PT ;  /* 0x000000510400780c */ /* 0x040fe20003f24270 */
[----:B------:R-:W-:Y:S01]  /*59a0*/  @P3 STG.E.U16 desc[UR36][R6.64+0x82], R43 ;  /* 0x0000822b06003986 */ /* 0x000fe2000c101524 */
[----:B------:R-:W-:Y:S02]  /*59b0*/  ISETP.GT.AND P3, PT, R4, 0x50, PT ;  /* 0x000000500400780c */ /* 0x000fe40003f64270 */
[C---:B------:R-:W-:Y:S01]  /*59c0*/  ISETP.GT.AND P2, PT, R3.reuse, 0x8, P2 ;  /* 0x000000080300780c */ /* 0x040fe20001744270 */
[----:B------:R-:W-:Y:S01]  /*59d0*/  @P5 STG.E.U16 desc[UR36][R8.64+0x90], R44 ;  /* 0x0000902c08005986 */ /* 0x000fe2000c101524 */
[----:B------:R-:W-:-:S02]  /*59e0*/  ISETP.GT.AND P0, PT, R3, 0x8, P0 ;  /* 0x000000080300780c */ /* 0x000fc40000704270 */
[C---:B------:R-:W-:Y:S01]  /*59f0*/  ISETP.GT.AND P5, PT, R3.reuse, RZ, P3 ;  /* 0x000000ff0300720c */ /* 0x040fe20001fa4270 */
[----:B------:R-:W-:Y:S01]  /*5a00*/  @P4 STG.E.U16 desc[UR36][R8.64+0x92], R45 ;  /* 0x0000922d08004986 */ /* 0x000fe2000c101524 */
[----:B------:R-:W-:Y:S02]  /*5a10*/  ISETP.GT.AND P4, PT, R3, RZ, P1 ;  /* 0x000000ff0300720c */ /* 0x000fe40000f84270 */
[----:B------:R-:W-:Y:S02]  /*5a20*/  F2FP.F16.F32.PACK_AB R46, RZ, R46 ;  /* 0x0000002eff2e723e */ /* 0x000fe400000000ff */
[----:B------:R-:W-:Y:S02]  /*5a30*/  F2FP.F16.F32.PACK_AB R47, RZ, R47 ;  /* 0x0000002fff2f723e */ /* 0x000fe400000000ff */
[----:B------:R-:W-:Y:S01]  /*5a40*/  F2FP.F16.F32.PACK_AB R32, RZ, R32 ;  /* 0x00000020ff20723e */ /* 0x000fe200000000ff */
[----:B------:R-:W-:Y:S01]  /*5a50*/  @P2 STG.E.U16 desc[UR36][R6.64+0x90], R46 ;  /* 0x0000902e06002986 */ /* 0x000fe2000c101524 */
[----:B------:R-:W-:-:S02]  /*5a60*/  F2FP.F16.F32.PACK_AB R33, RZ, R33 ;  /* 0x00000021ff21723e */ /* 0x000fc400000000ff */
[----:B------:R-:W-:Y:S01]  /*5a70*/  F2FP.F16.F32.PACK_AB R34, RZ, R34 ;  /* 0x00000022ff22723e */ /* 0x000fe200000000ff */
[----:B------:R-:W-:Y:S01]  /*5a80*/  @P0 STG.E.U16 desc[UR36][R6.64+0x92], R47 ;  /* 0x0000922f06000986 */ /* 0x000fe2000c101524 */
[C---:B------:R-:W-:Y:S02]  /*5a90*/  ISETP.GT.AND P0, PT, R3.reuse, 0x8, P3 ;  /* 0x000000080300780c */ /* 0x040fe40001f04270 */
[----:B------:R-:W-:Y:S01]  /*5aa0*/  F2FP.F16.F32.PACK_AB R35, RZ, R35 ;  /* 0x00000023ff23723e */ /* 0x000fe200000000ff */
[----:B------:R-:W-:Y:S01]  /*5ab0*/  @P5 STG.E.U16 desc[UR36][R8.64+0xa0], R32 ;  /* 0x0000a02008005986 */ /* 0x000fe2000c101524 */
[----:B------:R-:W-:Y:S02]  /*5ac0*/  ISETP.GT.AND P5, PT, R3, 0x8, P1 ;  /* 0x000000080300780c */ /* 0x000fe40000fa4270 */
[C---:B------:R-:W-:Y:S01]  /*5ad0*/  ISETP.GT.AND P1, PT, R4.reuse, 0x59, PT ;  /* 0x000000590400780c */ /* 0x040fe20003f24270 */
[----:B------:R-:W-:Y:S01]  /*5ae0*/  @P4 STG.E.U16 desc[UR36][R8.64+0xa2], R33 ;  /* 0x0000a22108004986 */ /* 0x000fe2000c101524 */
[----:B------:R-:W-:-:S02]  /*5af0*/  ISETP.GT.AND P4, PT, R4, 0x58, PT ;  /* 0x000000580400780c */ /* 0x000fc40003f84270 */
[C---:B------:R-:W-:Y:S02]  /*5b00*/  ISETP.GT.AND P3, PT, R3.reuse, RZ, P1 ;  /* 0x000000ff0300720c */ /* 0x040fe40000f64270 */
[C---:B------:R-:W-:Y:S01]  /*5b10*/  ISETP.GT.AND P2, PT, R3.reuse, RZ, P4 ;  /* 0x000000ff0300720c */ /* 0x040fe20002744270 */
[----:B------:R-:W-:Y:S01]  /*5b20*/  @P0 STG.E.U16 desc[UR36][R6.64+0xa0], R34 ;  /* 0x0000a02206000986 */ /* 0x000fe2000c101524 */
[C---:B------:R-:W-:Y:S02]  /*5b30*/  ISETP.GT.AND P4, PT, R3.reuse, 0x8, P4 ;  /* 0x000000080300780c */ /* 0x040fe40002784270 */
[----:B------:R-:W-:Y:S01]  /*5b40*/  F2FP.F16.F32.PACK_AB R36, RZ, R36 ;  /* 0x00000024ff24723e */ /* 0x000fe200000000ff */
[----:B------:R-:W-:Y:S01]  /*5b50*/  @P5 STG.E.U16 desc[UR36][R6.64+0xa2], R35 ;  /* 0x0000a22306005986 */ /* 0x000fe2000c101524 */
[----:B------:R-:W-:Y:S02]  /*5b60*/  F2FP.F16.F32.PACK_AB R37, RZ, R37 ;  /* 0x00000025ff25723e */ /* 0x000fe400000000ff */
[----:B------:R-:W-:-:S02]  /*5b70*/  ISETP.GT.AND P5, PT, R3, 0x8, P1 ;  /* 0x000000080300780c */ /* 0x000fc40000fa4270 */
[C---:B------:R-:W-:Y:S02]  /*5b80*/  ISETP.GT.AND P1, PT, R4.reuse, 0x68, PT ;  /* 0x000000680400780c */ /* 0x040fe40003f24270 */
[C---:B------:R-:W-:Y:S01]  /*5b90*/  ISETP.GT.AND P0, PT, R4.reuse, 0x69, PT ;  /* 0x000000690400780c */ /* 0x040fe20003f04270 */
[----:B------:R-:W-:Y:S01]  /*5ba0*/  @P2 STG.E.U16 desc[UR36][R8.64+0xb0], R36 ;  /* 0x0000b02408002986 */ /* 0x000fe2000c101524 */
[C---:B------:R-:W-:Y:S01]  /*5bb0*/  ISETP.GT.AND P2, PT, R4.reuse, 0x61, PT ;  /* 0x000000610400780c */ /* 0x040fe20003f44270 */
[----:B------:R-:W-:Y:S01]  /*5bc0*/  @P4 IMAD.MOV.U32 R5, RZ, RZ, R7 ;  /* 0x000000ffff054224 */ /* 0x000fe200078e0007 */
[----:B------:R-:W-:Y:S01]  /*5bd0*/  F2FP.F16.F32.PACK_AB R38, RZ, R38 ;  /* 0x00000026ff26723e */ /* 0x000fe200000000ff */
[----:B------:R-:W-:Y:S01]  /*5be0*/  @P3 STG.E.U16 desc[UR36][R8.64+0xb2], R37 ;  /* 0x0000b22508003986 */ /* 0x000fe2000c101524 */
[----:B------:R-:W-:Y:S01]  /*5bf0*/  ISETP.GT.AND P3, PT, R4, 0x60, PT ;  /* 0x000000600400780c */ /* 0x000fe20003f64270 */
[----:B------:R-:W-:Y:S01]  /*5c00*/  @P4 IMAD.MOV.U32 R4, RZ, RZ, R6 ;  /* 0x000000ffff044224 */ /* 0x000fe200078e0006 */
[----:B------:R-:W-:-:S02]  /*5c10*/  F2FP.F16.F32.PACK_AB R39, RZ, R39 ;  /* 0x00000027ff27723e */ /* 0x000fc400000000ff */
[----:B------:R-:W-:Y:S02]  /*5c20*/  F2FP.F16.F32.PACK_AB R24, RZ, R24 ;  /* 0x00000018ff18723e */ /* 0x000fe400000000ff */
[----:B------:R0:W-:Y:S01]  /*5c30*/  @P4 STG.E.U16 desc[UR36][R4.64+0xb0], R38 ;  /* 0x0000b02604004986 */ /* 0x0001e2000c101524 */
[C---:B------:R-:W-:Y:S02]  /*5c40*/  ISETP.GT.AND P4, PT, R3.reuse, RZ, P2 ;  /* 0x000000ff0300720c */ /* 0x040fe40001784270 */
[----:B------:R-:W-:Y:S02]  /*5c50*/  F2FP.F16.F32.PACK_AB R25, RZ, R25 ;  /* 0x00000019ff19723e */ /* 0x000fe400000000ff */
[----:B------:R-:W-:Y:S02]  /*5c60*/  ISETP.GT.AND P2, PT, R3, 0x8, P2 ;  /* 0x000000080300780c */ /* 0x000fe40001744270 */
[----:B------:R-:W-:Y:S02]  /*5c70*/  F2FP.F16.F32.PACK_AB R26, RZ, R26 ;  /* 0x0000001aff1a723e */ /* 0x000fe400000000ff */
[----:B------:R-:W-:-:S02]  /*5c80*/  F2FP.F16.F32.PACK_AB R27, RZ, R27 ;  /* 0x0000001bff1b723e */ /* 0x000fc400000000ff */
[----:B------:R-:W-:Y:S01]  /*5c90*/  F2FP.F16.F32.PACK_AB R28, RZ, R28 ;  /* 0x0000001cff1c723e */ /* 0x000fe200000000ff */
[----:B0-----:R-:W-:Y:S01]  /*5ca0*/  @P5 IMAD.MOV.U32 R4, RZ, RZ, R6 ;  /* 0x000000ffff045224 */ /* 0x001fe200078e0006 */
[----:B------:R-:W-:Y:S01]  /*5cb0*/  F2FP.F16.F32.PACK_AB R29, RZ, R29 ;  /* 0x0000001dff1d723e */ /* 0x000fe200000000ff */
[----:B------:R-:W-:Y:S01]  /*5cc0*/  @P5 IMAD.MOV.U32 R5, RZ, RZ, R7 ;  /* 0x000000ffff055224 */ /* 0x000fe200078e0007 */
[----:B------:R-:W-:Y:S02]  /*5cd0*/  F2FP.F16.F32.PACK_AB R30, RZ, R30 ;  /* 0x0000001eff1e723e */ /* 0x000fe400000000ff */
[----:B------:R-:W-:Y:S02]  /*5ce0*/  F2FP.F16.F32.PACK_AB R31, RZ, R31 ;  /* 0x0000001fff1f723e */ /* 0x000fe400000000ff */
[----:B------:R0:W-:Y:S01]  /*5cf0*/  @P5 STG.E.U16 desc[UR36][R4.64+0xb2], R39 ;  /* 0x0000b22704005986 */ /* 0x0001e2000c101524 */
[C---:B------:R-:W-:Y:S02]  /*5d00*/  ISETP.GT.AND P5, PT, R3.reuse, RZ, P3 ;  /* 0x000000ff0300720c */ /* 0x040fe40001fa4270 */
[----:B------:R-:W-:-:S11]  /*5d10*/  ISETP.GT.AND P3, PT, R3, 0x8, P3 ;  /* 0x000000080300780c */ /* 0x000fd60001f64270 */
[----:B0-----:R-:W-:Y:S02]  /*5d20*/  @P5 IMAD.MOV.U32 R4, RZ, RZ, R8 ;  /* 0x000000ffff045224 */ /* 0x001fe400078e0008 */
[----:B------:R-:W-:-:S05]  /*5d30*/  @P5 IMAD.MOV.U32 R5, RZ, RZ, R9 ;  /* 0x000000ffff055224 */ /* 0x000fca00078e0009 */
[----:B------:R0:W-:Y:S01]  /*5d40*/  @P5 STG.E.U16 desc[UR36][R4.64+0xc0], R24 ;  /* 0x0000c01804005986 */ /* 0x0001e2000c101524 */
[C---:B------:R-:W-:Y:S02]  /*5d50*/  ISETP.GT.AND P5, PT, R3.reuse, RZ, P0 ;  /* 0x000000ff0300720c */ /* 0x040fe400007a4270 */
[----:B------:R-:W-:Y:S01]  /*5d60*/  ISETP.GT.AND P0, PT, R3, 0x8, P0 ;  /* 0x000000080300780c */ /* 0x000fe20000704270 */
[----:B0-----:R-:W-:Y:S02]  /*5d70*/  @P4 IMAD.MOV.U32 R4, RZ, RZ, R8 ;  /* 0x000000ffff044224 */ /* 0x001fe400078e0008 */
[----:B------:R-:W-:-:S05]  /*5d80*/  @P4 IMAD.MOV.U32 R5, RZ, RZ, R9 ;  /* 0x000000ffff054224 */ /* 0x000fca00078e0009 */
[----:B------:R0:W-:Y:S01]  /*5d90*/  @P4 STG.E.U16 desc[UR36][R4.64+0xc2], R25 ;  /* 0x0000c21904004986 */ /* 0x0001e2000c101524 */
[C---:B------:R-:W-:Y:S02]  /*5da0*/  ISETP.GT.AND P4, PT, R3.reuse, RZ, P1 ;  /* 0x000000ff0300720c */ /* 0x040fe40000f84270 */
[----:B------:R-:W-:Y:S01]  /*5db0*/  ISETP.GT.AND P1, PT, R3, 0x8, P1 ;  /* 0x000000080300780c */ /* 0x000fe20000f24270 */
[----:B0-----:R-:W-:Y:S02]  /*5dc0*/  @P3 IMAD.MOV.U32 R4, RZ, RZ, R6 ;  /* 0x000000ffff043224 */ /* 0x001fe400078e0006 */
[----:B------:R-:W-:-:S05]  /*5dd0*/  @P3 IMAD.MOV.U32 R5, RZ, RZ, R7 ;  /* 0x000000ffff053224 */ /* 0x000fca00078e0007 */
[----:B------:R0:W-:Y:S02]  /*5de0*/  @P3 STG.E.U16 desc[UR36][R4.64+0xc0], R26 ;  /* 0x0000c01a04003986 */ /* 0x0001e4000c101524 */
[----:B0-----:R-:W-:Y:S02]  /*5df0*/  @P2 IMAD.MOV.U32 R4, RZ, RZ, R6 ;  /* 0x000000ffff042224 */ /* 0x001fe400078e0006 */
[----:B------:R-:W-:-:S05]  /*5e00*/  @P2 IMAD.MOV.U32 R5, RZ, RZ, R7 ;  /* 0x000000ffff052224 */ /* 0x000fca00078e0007 */
[----:B------:R0:W-:Y:S02]  /*5e10*/  @P2 STG.E.U16 desc[UR36][R4.64+0xc2], R27 ;  /* 0x0000c21b04002986 */ /* 0x0001e4000c101524 */
[----:B0-----:R-:W-:Y:S02]  /*5e20*/  @P4 IMAD.MOV.U32 R4, RZ, RZ, R8 ;  /* 0x000000ffff044224 */ /* 0x001fe400078e0008 */
[----:B------:R-:W-:-:S05]  /*5e30*/  @P4 IMAD.MOV.U32 R5, RZ, RZ, R9 ;  /* 0x000000ffff054224 */ /* 0x000fca00078e0009 */
[----:B------:R0:W-:Y:S04]  /*5e40*/  @P4 STG.E.U16 desc[UR36][R4.64+0xd0], R28 ;  /* 0x0000d01c04004986 */ /* 0x0001e8000c101524 */
[----:B------:R1:W-:Y:S01]  /*5e50*/  @P5 STG.E.U16 desc[UR36][R8.64+0xd2], R29 ;  /* 0x0000d21d08005986 */ /* 0x0003e2000c101524 */
[----:B0-----:R-:W-:Y:S02]  /*5e60*/  @P1 IMAD.MOV.U32 R4, RZ, RZ, R6 ;  /* 0x000000ffff041224 */ /* 0x001fe400078e0006 */
[----:B------:R-:W-:-:S05]  /*5e70*/  @P1 IMAD.MOV.U32 R5, RZ, RZ, R7 ;  /* 0x000000ffff051224 */ /* 0x000fca00078e0007 */
[----:B------:R1:W-:Y:S04]  /*5e80*/  @P1 STG.E.U16 desc[UR36][R4.64+0xd0], R30 ;  /* 0x0000d01e04001986 */ /* 0x0003e8000c101524 */
[----:B------:R1:W-:Y:S02]  /*5e90*/  @P0 STG.E.U16 desc[UR36][R6.64+0xd2], R31 ;  /* 0x0000d21f06000986 */ /* 0x0003e4000c101524 */
.L_x_139:
[----:B------:R-:W-:Y:S05]  /*5ea0*/  BSYNC B0 ;  /* 0x0000000000007941 */ /* 0x000fea0003800000 */
.L_x_29:
[----:B------:R-:W-:Y:S01]  /*5eb0*/  ULDC UR4, c[0x0][0xc] ;  /* 0x0000030000047ab9 */ /* 0x000fe20000000800 */
[----:B------:R-:W-:Y:S01]  /*5ec0*/  ULDC UR5, c[0x0][0x10] ;  /* 0x0000040000057ab9 */ /* 0x000fe20000000800 */
[----:B------:R-:W0:Y:S01]  /*5ed0*/  LDC R3, c[0x0][0x14] ;  /* 0x00000500ff037b82 */ /* 0x000e220000000800 */
[----:B------:R-:W-:Y:S01]  /*5ee0*/  UIMAD.WIDE.U32 UR4, UR4, UR5, URZ ;  /* 0x00000005040472a5 */ /* 0x000fe2000f8e003f */
[----:B------:R-:W-:Y:S02]  /*5ef0*/  IMAD.MOV.U32 R83, RZ, RZ, -0x1 ;  /* 0xffffffffff537424 */ /* 0x000fe400078e00ff */
[----:B------:R-:W-:-:S03]  /*5f00*/  IMAD.MOV.U32 R81, RZ, RZ, -0x1 ;  /* 0xffffffffff517424 */ /* 0x000fc600078e00ff */
[----:B0-----:R-:W-:-:S04]  /*5f10*/  IMAD.WIDE.U32 R16, R3, UR4, R16 ;  /* 0x0000000403107c25 */ /* 0x001fc8000f8e0010 */
[----:B------:R-:W-:Y:S01]  /*5f20*/  IMAD R3, R3, UR5, RZ ;  /* 0x0000000503037c24 */ /* 0x000fe2000f8e02ff */
[----:B------:R-:W-:Y:S02]  /*5f30*/  ULDC.64 UR4, c[0x0][0x650] ;  /* 0x0001940000047ab9 */ /* 0x000fe40000000a00 */
[----:B------:R-:W-:Y:S01]  /*5f40*/  ISETP.GE.U32.AND P0, PT, R16, UR4, PT ;  /* 0x0000000410007c0c */ /* 0x000fe2000bf06070 */
[--C-:B------:R-:W-:Y:S01]  /*5f50*/  IMAD.IADD R17, R17, 0x1, R3.reuse ;  /* 0x0000000111117824 */ /* 0x100fe200078e0203 */
[----:B------:R-:W-:-:S04]  /*5f60*/  PRMT R3, RZ, 0x7610, R3 ;  /* 0x00007610ff037816 */ /* 0x000fc80000000003 */
[----:B------:R-:W-:-:S13]  /*5f70*/  ISETP.GE.U32.AND.EX P0, PT, R17, UR5, PT, P0 ;  /* 0x0000000511007c0c */ /* 0x000fda000bf06100 */
[----:B------:R-:W-:Y:S05]  /*5f80*/  @P0 BRA `(.L_x_140) ;  /* 0x0000000400640947 */ /* 0x000fea0003800000 */
[----:B---3--:R-:W0:Y:S01]  /*5f90*/  S2R R12, SR_CTAID.X ;  /* 0x00000000000c7919 */ /* 0x008e220000002500 */
[----:B------:R-:W3:Y:S01]  /*5fa0*/  LDC.64 R10, c[0x0][0x628] ;  /* 0x00018a00ff0a7b82 */ /* 0x000ee20000000a00 */
[----:B------:R-:W-:Y:S01]  /*5fb0*/  ULDC UR4, c[0x0][0x150] ;  /* 0x0000540000047ab9 */ /* 0x000fe20000000800 */
[----:B-1----:R-:W-:Y:S01]  /*5fc0*/  IMAD.MOV.U32 R8, RZ, RZ, R16 ;  /* 0x000000ffff087224 */ /* 0x002fe200078e0010 */
[----:B------:R-:W1:Y:S01]  /*5fd0*/  S2R R24, SR_CTAID.Y ;  /* 0x0000000000187919 */ /* 0x000e620000002600 */
[----:B------:R-:W-:-:S04]  /*5fe0*/  IMAD.MOV.U32 R9, RZ, RZ, R17 ;  /* 0x000000ffff097224 */ /* 0x000fc800078e0011 */
[----:B------:R-:W1:Y:S08]  /*5ff0*/  LDC R21, c[0x0][0x144] ;  /* 0x00005100ff157b82 */ /* 0x000e700000000800 */
[----:B------:R-:W1:Y:S08]  /*6000*/  LDC R0, c[0x0][0x630] ;  /* 0x00018c00ff007b82 */ /* 0x000e700000000800 */
[----:B------:R-:W1:Y:S01]  /*6010*/  LDC.64 R14, c[0x0][0x620] ;  /* 0x00018800ff0e7b82 */ /* 0x000e620000000a00 */
[----:B---3--:R-:W-:-:S04]  /*6020*/  ISETP.NE.U32.AND P0, PT, R10, RZ, PT ;  /* 0x000000ff0a00720c */ /* 0x008fc80003f05070 */
[----:B------:R-:W-:Y:S02]  /*6030*/  ISETP.NE.AND.EX P0, PT, R11, RZ, PT, P0 ;  /* 0x000000ff0b00720c */ /* 0x000fe40003f05300 */
[----:B0-----:R-:W-:-:S05]  /*6040*/  I2FP.F32.U32 R3, R12 ;  /* 0x0000000c00037245 */ /* 0x001fca0000201000 */
[----:B------:R-:W-:-:S04]  /*6050*/  FMUL R3, R3, UR4 ;  /* 0x0000000403037c20 */ /* 0x000fc80008400000 */
[----:B------:R0:W3:Y:S02]  /*6060*/  F2I.U32.TRUNC.NTZ R20, R3 ;  /* 0x0000000300147305 */ /* 0x0000e4000020f000 */
[----:B------:R-:W-:Y:S05]  /*6070*/  @!P0 BRA `(.L_x_141) ;  /* 0x0000000000288947 */ /* 0x000fea0003800000 */
[----:B0-----:R-:W0:Y:S02]  /*6080*/  LDC R3, c[0x0][0x634] ;  /* 0x00018d00ff037b82 */ /* 0x001e240000000800 */
[----:B0-----:R-:W-:-:S05]  /*6090*/  IADD3 R3, P0, R16, R3, RZ ;  /* 0x0000000310037210 */ /* 0x001fca0007f1e0ff */
[----:B------:R-:W-:-:S04]  /*60a0*/  IMAD.X R13, RZ, RZ, R17, P0 ;  /* 0x000000ffff0d7224 */ /* 0x000fc800000e0611 */
[----:B------:R-:W-:-:S04]  /*60b0*/  IMAD.WIDE.U32 R4, R13, R10, RZ ;  /* 0x0000000a0d047225 */ /* 0x000fc800078e00ff */
[----:B--2-4-:R-:W-:-:S04]  /*60c0*/  IMAD.WIDE.U32 R6, P0, R3, R11, R4 ;  /* 0x0000000b03067225 */ /* 0x014fc80007800004 */
[----:B------:R-:W-:-:S04]  /*60d0*/  IMAD.WIDE.U32 R4, R3, R10, RZ ;  /* 0x0000000a03047225 */ /* 0x000fc800078e00ff */
[----:B------:R-:W-:Y:S01]  /*60e0*/  IMAD.X R9, RZ, RZ, RZ, P0 ;  /* 0x000000ffff097224 */ /* 0x000fe200000e06ff */
[----:B------:R-:W-:Y:S01]  /*60f0*/  IADD3 RZ, P0, R5, R6, RZ ;  /* 0x0000000605ff7210 */ /* 0x000fe20007f1e0ff */
[----:B------:R-:W-:-:S04]  /*6100*/  IMAD.MOV.U32 R8, RZ, RZ, R7 ;  /* 0x000000ffff087224 */ /* 0x000fc800078e0007 */
[----:B------:R-:W-:-:S08]  /*6110*/  IMAD.WIDE.U32.X R8, R13, R11, R8, P0 ;  /* 0x0000000b0d087225 */ /* 0x000fd000000e0408 */
.L_x_141:
[----:B------:R-:W2:Y:S01]  /*6120*/  LDC.64 R28, c[0x0][0x640] ;  /* 0x00019000ff1c7b82 */ /* 0x000ea20000000a00 */
[-CC-:B-1----:R-:W-:Y:S01]  /*6130*/  SHF.R.U64 R81, R8, R0.reuse, R9.reuse ;  /* 0x0000000008517219 */ /* 0x182fe20000001209 */
[----:B---3--:R-:W-:Y:S01]  /*6140*/  IMAD.MOV R20, RZ, RZ, -R20 ;  /* 0x000000ffff147224 */ /* 0x008fe200078e0a14 */
[----:B------:R-:W-:Y:S01]  /*6150*/  SHF.R.U32.HI R0, RZ, R0, R9 ;  /* 0x00000000ff007219 */ /* 0x000fe20000011609 */
[----:B------:R-:W-:Y:S01]  /*6160*/  ULDC UR4, c[0x0][0x154] ;  /* 0x0000550000047ab9 */ /* 0x000fe20000000800 */
[----:B0-----:R-:W-:Y:S01]  /*6170*/  IADD3 R3, P0, RZ, -R81, RZ ;  /* 0x80000051ff037210 */ /* 0x001fe20007f1e0ff */
[----:B------:R-:W-:Y:S02]  /*6180*/  IMAD R21, R21, R20, R12 ;  /* 0x0000001415157224 */ /* 0x000fe400078e020c */
[----:B--2-4-:R-:W0:Y:S01]  /*6190*/  LDC R6, c[0x0][0x618] ;  /* 0x00018600ff067b82 */ /* 0x014e220000000800 */
[----:B------:R-:W-:Y:S02]  /*61a0*/  IMAD.MOV.U32 R7, RZ, RZ, 0x1 ;  /* 0x00000001ff077424 */ /* 0x000fe400078e00ff */
[----:B------:R-:W-:-:S04]  /*61b0*/  IMAD.X R5, RZ, RZ, ~R0, P0 ;  /* 0x000000ffff057224 */ /* 0x000fc800000e0e00 */
[-C--:B------:R-:W-:Y:S01]  /*61c0*/  IMAD R0, R5, R14.reuse, RZ ;  /* 0x0000000e05007224 */ /* 0x080fe200078e02ff */
[----:B------:R-:W1:Y:S01]  /*61d0*/  LDC R8, c[0x0][0x608] ;  /* 0x00018200ff087b82 */ /* 0x000e620000000800 */
[----:B------:R-:W-:-:S04]  /*61e0*/  IMAD.WIDE.U32 R4, R3, R14, R16 ;  /* 0x0000000e03047225 */ /* 0x000fc800078e0010 */
[----:B------:R-:W-:Y:S01]  /*61f0*/  IMAD R3, R3, R15, R0 ;  /* 0x0000000f03037224 */ /* 0x000fe200078e0200 */
[----:B------:R-:W-:Y:S02]  /*6200*/  I2FP.F32.U32 R0, R24 ;  /* 0x0000001800007245 */ /* 0x000fe40000201000 */
[----:B------:R-:W2:Y:S01]  /*6210*/  LDC R26, c[0x0][0x658] ;  /* 0x00019600ff1a7b82 */ /* 0x000ea20000000800 */
[----:B------:R-:W-:Y:S01]  /*6220*/  IMAD.IADD R3, R5, 0x1, R3 ;  /* 0x0000000105037824 */ /* 0x000fe200078e0203 */
[----:B------:R-:W-:Y:S01]  /*6230*/  ISETP.NE.U32.AND P0, PT, R28, RZ, PT ;  /* 0x000000ff1c00720c */ /* 0x000fe20003f05070 */
[----:B------:R-:W-:Y:S01]  /*6240*/  FMUL R0, R0, UR4 ;  /* 0x0000000400007c20 */ /* 0x000fe20008400000 */
[----:B------:R-:W-:Y:S02]  /*6250*/  IMAD.MOV.U32 R5, RZ, RZ, -0x1 ;  /* 0xffffffffff057424 */ /* 0x000fe400078e00ff */
[----:B------:R-:W-:Y:S01]  /*6260*/  ISETP.NE.AND.EX P0, PT, R29, RZ, PT, P0 ;  /* 0x000000ff1d00720c */ /* 0x000fe20003f05300 */
[----:B------:R3:W4:Y:S01]  /*6270*/  F2I.U32.TRUNC.NTZ R13, R0 ;  /* 0x00000000000d7305 */ /* 0x000722000020f000 */
[----:B------:R-:W3:Y:S01]  /*6280*/  LDC R15, c[0x0][0x148] ;  /* 0x00005200ff0f7b82 */ /* 0x000ee20000000800 */
[----:B0-----:R-:W-:-:S02]  /*6290*/  SHF.R.U64 R12, R4, R6, R3 ;  /* 0x00000006040c7219 */ /* 0x001fc40000001203 */
[----:B------:R-:W-:-:S05]  /*62a0*/  SHF.R.U32.HI R3, RZ, R6, R3 ;  /* 0x00000006ff037219 */ /* 0x000fca0000011603 */
[----:B------:R-:W0:Y:S01]  /*62b0*/  LDC R20, c[0x0][0x600] ;  /* 0x00018000ff147b82 */ /* 0x000e220000000800 */
[-CC-:B-1----:R-:W-:Y:S02]  /*62c0*/  SHF.R.U64 R10, R12, R8.reuse, R3.reuse ;  /* 0x000000080c0a7219 */ /* 0x182fe40000001203 */
[----:B------:R-:W-:-:S05]  /*62d0*/  SHF.R.U32.HI R3, RZ, R8, R3 ;  /* 0x00000008ff037219 */ /* 0x000fca0000011603 */
[----:B------:R-:W1:Y:S01]  /*62e0*/  LDC R27, c[0x0][0x648] ;  /* 0x00019200ff1b7b82 */ /* 0x000e620000000800 */
[-C--:B--2---:R-:W-:Y:S02]  /*62f0*/  SHF.L.U32 R4, R5, R26.reuse, RZ ;  /* 0x0000001a05047219 */ /* 0x084fe400000006ff */
[-CC-:B------:R-:W-:Y:S02]  /*6300*/  SHF.R.U64 R14, R10, R26.reuse, R3.reuse ;  /* 0x0000001a0a0e7219 */ /* 0x180fe40000001203 */
[----:B------:R-:W-:Y:S02]  /*6310*/  SHF.R.U32.HI R5, RZ, R26, R3 ;  /* 0x0000001aff057219 */ /* 0x000fe40000011603 */
[----:B------:R-:W-:Y:S01]  /*6320*/  LOP3.LUT R25, RZ, R4, RZ, 0x33, !PT ;  /* 0x00000004ff197212 */ /* 0x000fe200078e33ff */
[----:B------:R-:W2:Y:S01]  /*6330*/  LDC R30, c[0x0][0x638] ;  /* 0x00018e00ff1e7b82 */ /* 0x000ea20000000800 */
[----:B------:R-:W-:Y:S01]  /*6340*/  SHF.L.U32 R26, R7, R26, RZ ;  /* 0x0000001a071a7219 */ /* 0x000fe200000006ff */
[----:B------:R-:W-:-:S06]  /*6350*/  IMAD.MOV.U32 R4, RZ, RZ, R14 ;  /* 0x000000ffff047224 */ /* 0x000fcc00078e000e */
[----:B------:R-:W0:Y:S01]  /*6360*/  LDC R31, c[0x0][0x610] ;  /* 0x00018400ff1f7b82 */ /* 0x000e220000000800 */
[----:B----4-:R-:W-:Y:S05]  /*6370*/  @!P0 BRA `(.L_x_142) ;  /* 0x0000000000288947 */ /* 0x010fea0003800000 */
[----:B------:R-:W4:Y:S02]  /*6380*/  LDC R3, c[0x0][0x64c] ;  /* 0x00019300ff037b82 */ /* 0x000f240000000800 */
[----:B----4-:R-:W-:-:S05]  /*6390*/  IADD3 R3, P0, R14, R3, RZ ;  /* 0x000000030e037210 */ /* 0x010fca0007f1e0ff */
        /* <DEDUP_REMOVED lines=8> */
.L_x_142:
[----:B------:R-:W-:Y:S01]  /*6420*/  ISETP.NE.AND P0, PT, R2, 0x1, PT ;  /* 0x000000010200780c */ /* 0x000fe20003f05270 */
[----:B0-----:R-:W-:Y:S01]  /*6430*/  VIADD R7, R20, 0xffffffff ;  /* 0xffffffff14077836 */ /* 0x001fe20000000000 */
[----:B-1-3--:R-:W-:Y:S01]  /*6440*/  SHF.R.U64 R0, R4, R27, R5 ;  /* 0x0000001b04007219 */ /* 0x00afe20000001205 */
[----:B------:R-:W-:Y:S01]  /*6450*/  IMAD.MOV R13, RZ, RZ, -R13 ;  /* 0x000000ffff0d7224 */ /* 0x000fe200078e0a0d */
[----:B------:R-:W-:Y:S01]  /*6460*/  LOP3.LUT R5, R10, R25, RZ, 0xc0, !PT ;  /* 0x000000190a057212 */ /* 0x000fe200078ec0ff */
[----:B------:R-:W-:Y:S01]  /*6470*/  IMAD.MOV.U32 R4, RZ, RZ, 0x1 ;  /* 0x00000001ff047424 */ /* 0x000fe200078e00ff */
[----:B------:R-:W-:Y:S01]  /*6480*/  LOP3.LUT R12, R12, R7, RZ, 0xc0, !PT ;  /* 0x000000070c0c7212 */ /* 0x000fe200078ec0ff */
[----:B------:R-:W-:Y:S02]  /*6490*/  IMAD.MOV R3, RZ, RZ, -R0 ;  /* 0x000000ffff037224 */ /* 0x000fe400078e0a00 */
[----:B------:R-:W-:Y:S02]  /*64a0*/  IMAD R0, R26, R0, R5 ;  /* 0x000000001a007224 */ /* 0x000fe400078e0205 */
[----:B--2---:R-:W-:-:S02]  /*64b0*/  IMAD R3, R3, R30, R14 ;  /* 0x0000001e03037224 */ /* 0x004fc400078e020e */
[----:B------:R-:W-:Y:S02]  /*64c0*/  @P0 IMAD R21, R15, R13, R24 ;  /* 0x0000000d0f150224 */ /* 0x000fe400078e0218 */
[----:B------:R-:W-:Y:S01]  /*64d0*/  IMAD R5, R3, R20, R12 ;  /* 0x0000001403057224 */ /* 0x000fe200078e020c */
[----:B------:R-:W-:Y:S01]  /*64e0*/  PRMT R3, R4, 0x7610, R3 ;  /* 0x0000761004037816 */ /* 0x000fe20000000003 */
[----:B------:R-:W-:-:S05]  /*64f0*/  IMAD R0, R0, R31, R21 ;  /* 0x0000001f00007224 */ /* 0x000fca00078e0215 */
[----:B------:R-:W-:Y:S02]  /*6500*/  SEL R83, R5, R0, !P0 ;  /* 0x0000000005537207 */ /* 0x000fe40004000000 */
[----:B------:R-:W-:-:S07]  /*6510*/  SEL R0, R0, R5, !P0 ;  /* 0x0000000500007207 */ /* 0x000fce0004000000 */
.L_x_140:
[----:B------:R-:W-:Y:S01]  /*6520*/  LOP3.LUT P0, RZ, R3, 0xff, RZ, 0xc0, !PT ;  /* 0x000000ff03ff7812 */ /* 0x000fe2000780c0ff */
[----:B------:R-:W-:-:S12]  /*6530*/  IMAD.MOV.U32 R82, RZ, RZ, R0 ;  /* 0x000000ffff527224 */ /* 0x000fd800078e0000 */
[----:B------:R-:W-:Y:S05]  /*6540*/  @P0 BRA `(.L_x_143) ;  /* 0xffffffa800dc0947 */ /* 0x000fea000383ffff */
[----:B------:R-:W-:Y:S05]  /*6550*/  EXIT ;  /* 0x000000000000794d */ /* 0x000fea0003800000 */
.L_x_4:
[----:B0-----:R-:W-:Y:S01]  /*6560*/  ULDC.64 UR4, c[0x0][0x650] ;  /* 0x0001940000047ab9 */ /* 0x001fe20000000a00 */
        /* <DEDUP_REMOVED lines=25> */
.L_x_145:
[--C-:B------:R-:W-:Y:S01]  /*6700*/  SHF.R.U64 R12, R10, R14, R11.reuse ;  /* 0x0000000e0a0c7219 */ /* 0x100fe2000000120b */
[----:B------:R-:W0:Y:S01]  /*6710*/  LDC R22, c[0x0][0x618] ;  /* 0x00018600ff167b82 */ /* 0x000e220000000800 */
[----:B------:R-:W-:Y:S01]  /*6720*/  I2FP.F32.U32 R6, R4 ;  /* 0x0000000400067245 */ /* 0x000fe20000201000 */
[----:B------:R-:W-:Y:S01]  /*6730*/  ULDC UR4, c[0x0][0x150] ;  /* 0x0000540000047ab9 */ /* 0x000fe20000000800 */
[----:B------:R-:W-:Y:S02]  /*6740*/  SHF.R.U32.HI R5, RZ, R14, R11 ;  /* 0x0000000eff057219 */ /* 0x000fe4000001160b */
[----:B------:R-:W-:Y:S01]  /*6750*/  IADD3 R9, P0, RZ, -R12, RZ ;  /* 0x8000000cff097210 */ /* 0x000fe20007f1e0ff */
[----:B------:R-:W-:Y:S01]  /*6760*/  FMUL R11, R6, UR4 ;  /* 0x00000004060b7c20 */ /* 0x000fe20008400000 */
[----:B------:R-:W-:Y:S01]  /*6770*/  ULDC UR4, c[0x0][0x154] ;  /* 0x0000550000047ab9 */ /* 0x000fe20000000800 */
[----:B------:R-:W1:Y:S02]  /*6780*/  LDC.64 R24, c[0x0][0x640] ;  /* 0x00019000ff187b82 */ /* 0x000e640000000a00 */
[----:B------:R-:W-:-:S02]  /*6790*/  IMAD.X R5, RZ, RZ, ~R5, P0 ;  /* 0x000000ffff057224 */ /* 0x000fc400000e0e05 */
[----:B------:R-:W2:Y:S01]  /*67a0*/  F2I.U32.TRUNC.NTZ R11, R11 ;  /* 0x0000000b000b7305 */ /* 0x000ea2000020f000 */
[----:B------:R-:W-:-:S03]  /*67b0*/  IMAD.WIDE.U32 R6, R9, R20, R16 ;  /* 0x0000001409067225 */ /* 0x000fc600078e0010 */
[----:B------:R-:W3:Y:S01]  /*67c0*/  LDC R13, c[0x0][0x144] ;  /* 0x00005100ff0d7b82 */ /* 0x000ee20000000800 */
[----:B------:R-:W-:-:S04]  /*67d0*/  IMAD R8, R5, R20, RZ ;  /* 0x0000001405087224 */ /* 0x000fc800078e02ff */
[----:B------:R-:W-:Y:S02]  /*67e0*/  IMAD R5, R9, R21, R8 ;  /* 0x0000001509057224 */ /* 0x000fe400078e0208 */
[----:B------:R-:W-:Y:S01]  /*67f0*/  IMAD.MOV.U32 R8, RZ, RZ, -0x1 ;  /* 0xffffffffff087424 */ /* 0x000fe200078e00ff */
[----:B------:R-:W4:Y:S01]  /*6800*/  LDC R14, c[0x0][0x608] ;  /* 0x00018200ff0e7b82 */ /* 0x000f220000000800 */
[----:B------:R-:W-:Y:S01]  /*6810*/  IMAD.IADD R5, R7, 0x1, R5 ;  /* 0x0000000107057824 */ /* 0x000fe200078e0205 */
[----:B------:R-:W-:-:S04]  /*6820*/  I2FP.F32.U32 R7, R3 ;  /* 0x0000000300077245 */ /* 0x000fc80000201000 */
[-C--:B0-----:R-:W-:Y:S01]  /*6830*/  SHF.R.U64 R10, R6, R22.reuse, R5 ;  /* 0x00000016060a7219 */ /* 0x081fe20000001205 */
[----:B--2---:R-:W-:Y:S01]  /*6840*/  IMAD.MOV R6, RZ, RZ, -R11 ;  /* 0x000000ffff067224 */ /* 0x004fe200078e0a0b */
[----:B------:R-:W0:Y:S01]  /*6850*/  LDC R9, c[0x0][0x658] ;  /* 0x00019600ff097b82 */ /* 0x000e220000000800 */
[----:B-1----:R-:W-:Y:S01]  /*6860*/  ISETP.NE.U32.AND P0, PT, R24, RZ, PT ;  /* 0x000000ff1800720c */ /* 0x002fe20003f05070 */
[----:B------:R-:W-:Y:S01]  /*6870*/  FMUL R7, R7, UR4 ;  /* 0x0000000407077c20 */ /* 0x000fe20008400000 */
[----:B------:R-:W-:Y:S02]  /*6880*/  SHF.R.U32.HI R5, RZ, R22, R5 ;  /* 0x00000016ff057219 */ /* 0x000fe40000011605 */
[----:B------:R-:W-:-:S03]  /*6890*/  ISETP.NE.AND.EX P0, PT, R25, RZ, PT, P0 ;  /* 0x000000ff1900720c */ /* 0x000fc60003f05300 */
[----:B------:R-:W1:Y:S01]  /*68a0*/  LDC R20, c[0x0][0x148] ;  /* 0x00005200ff147b82 */ /* 0x000e620000000800 */
[----:B---3--:R-:W-:Y:S02]  /*68b0*/  IMAD R23, R13, R6, R4 ;  /* 0x000000060d177224 */ /* 0x008fe400078e0204 */
[----:B------:R-:W-:-:S05]  /*68c0*/  IMAD.MOV.U32 R6, RZ, RZ, 0x1 ;  /* 0x00000001ff067424 */ /* 0x000fca00078e00ff */
[----:B------:R-:W2:Y:S01]  /*68d0*/  LDC R21, c[0x0][0x600] ;  /* 0x00018000ff157b82 */ /* 0x000ea20000000800 */
[-CC-:B----4-:R-:W-:Y:S02]  /*68e0*/  SHF.R.U64 R13, R10, R14.reuse, R5.reuse ;  /* 0x0000000e0a0d7219 */ /* 0x190fe40000001205 */
[----:B------:R-:W-:Y:S02]  /*68f0*/  SHF.R.U32.HI R4, RZ, R14, R5 ;  /* 0x0000000eff047219 */ /* 0x000fe40000011605 */
[----:B------:R3:W4:Y:S03]  /*6900*/  F2I.U32.TRUNC.NTZ R14, R7 ;  /* 0x00000007000e7305 */ /* 0x000726000020f000 */
[----:B------:R-:W1:Y:S01]  /*6910*/  LDC R26, c[0x0][0x648] ;  /* 0x00019200ff1a7b82 */ /* 0x000e620000000800 */
[-C--:B0-----:R-:W-:Y:S02]  /*6920*/  SHF.R.U64 R15, R13, R9.reuse, R4 ;  /* 0x000000090d0f7219 */ /* 0x081fe40000001204 */
[----:B------:R-:W-:-:S02]  /*6930*/  SHF.L.U32 R8, R8, R9, RZ ;  /* 0x0000000908087219 */ /* 0x000fc400000006ff */
[-C--:B------:R-:W-:Y:S01]  /*6940*/  SHF.R.U32.HI R5, RZ, R9.reuse, R4 ;  /* 0x00000009ff057219 */ /* 0x080fe20000011604 */
[----:B------:R-:W-:Y:S01]  /*6950*/  IMAD.MOV.U32 R4, RZ, RZ, R15 ;  /* 0x000000ffff047224 */ /* 0x000fe200078e000f */
[----:B------:R-:W-:Y:S01]  /*6960*/  SHF.L.U32 R22, R6, R9, RZ ;  /* 0x0000000906167219 */ /* 0x000fe200000006ff */
[----:B------:R-:W0:Y:S01]  /*6970*/  LDC R27, c[0x0][0x638] ;  /* 0x00018e00ff1b7b82 */ /* 0x000e220000000800 */
[----:B------:R-:W-:-:S07]  /*6980*/  LOP3.LUT R28, RZ, R8, RZ, 0x33, !PT ;  /* 0x00000008ff1c7212 */ /* 0x000fce00078e33ff */
        /* <DEDUP_REMOVED lines=12> */
.L_x_146:
[----:B------:R-:W-:Y:S01]  /*6a50*/  ISETP.NE.AND P0, PT, R2, 0x1, PT ;  /* 0x000000010200780c */ /* 0x000fe20003f05270 */
[----:B--2---:R-:W-:Y:S01]  /*6a60*/  VIADD R7, R21, 0xffffffff ;  /* 0xffffffff15077836 */ /* 0x004fe20000000000 */
[----:B-1----:R-:W-:Y:S01]  /*6a70*/  SHF.R.U64 R5, R4, R26, R5 ;  /* 0x0000001a04057219 */ /* 0x002fe20000001205 */
[----:B------:R-:W-:Y:S01]  /*6a80*/  IMAD.MOV R14, RZ, RZ, -R14 ;  /* 0x000000ffff0e7224 */ /* 0x000fe200078e0a0e */
[----:B------:R-:W-:Y:S01]  /*6a90*/  LOP3.LUT R4, R13, R28, RZ, 0xc0, !PT ;  /* 0x0000001c0d047212 */ /* 0x000fe200078ec0ff */
[----:B------:R-:W-:Y:S01]  /*6aa0*/  IMAD.MOV.U32 R8, RZ, RZ, R12 ;  /* 0x000000ffff087224 */ /* 0x000fe200078e000c */
[----:B------:R-:W-:Y:S01]  /*6ab0*/  LOP3.LUT R10, R10, R7, RZ, 0xc0, !PT ;  /* 0x000000070a0a7212 */ /* 0x000fe200078ec0ff */
[----:B------:R-:W-:Y:S02]  /*6ac0*/  IMAD.MOV R6, RZ, RZ, -R5 ;  /* 0x000000ffff067224 */ /* 0x000fe400078e0a05 */
[----:B------:R-:W-:-:S04]  /*6ad0*/  IMAD R4, R22, R5, R4 ;  /* 0x0000000516047224 */ /* 0x000fc800078e0204 */
[----:B------:R-:W-:Y:S02]  /*6ae0*/  @P0 IMAD R23, R20, R14, R3 ;  /* 0x0000000e14170224 */ /* 0x000fe400078e0203 */
[----:B0-----:R-:W-:Y:S02]  /*6af0*/  IMAD R3, R6, R27, R15 ;  /* 0x0000001b06037224 */ /* 0x001fe400078e020f */
[----:B------:R-:W-:Y:S02]  /*6b00*/  IMAD R7, R4, R29, R23 ;  /* 0x0000001d04077224 */ /* 0x000fe400078e0217 */
[----:B------:R-:W-:Y:S02]  /*6b10*/  IMAD R4, R3, R21, R10 ;  /* 0x0000001503047224 */ /* 0x000fe400078e020a */
[----:B------:R-:W-:-:S03]  /*6b20*/  IMAD.MOV.U32 R6, RZ, RZ, 0x1 ;  /* 0x00000001ff067424 */ /* 0x000fc600078e00ff */
[----:B------:R-:W-:Y:S02]  /*6b30*/  SEL R9, R4, R7, !P0 ;  /* 0x0000000704097207 */ /* 0x000fe40004000000 */
[----:B------:R-:W-:-:S07]  /*6b40*/  SEL R7, R7, R4, !P0 ;  /* 0x0000000407077207 */ /* 0x000fce0004000000 */
.L_x_144:
[----:B------:R-:W-:-:S08]  /*6b50*/  NOP ;  /* 0x0000000000007918 */ /* 0x000fd00000000000 */
[----:B------:R-:W0:-:S00]  /*6b60*/  USETMAXREG.DEALLOC.CTAPOOL 0x28 ;  /* 0x00000028000079c8 */ /* 0x000e0000080e0500 */
[----:B0-----:R-:W-:-:S13]  /*6b70*/  ISETP.NE.AND P0, PT, R0, RZ, PT ;  /* 0x000000ff0000720c */ /* 0x001fda0003f05270 */
[----:B------:R-:W-:Y:S05]  /*6b80*/  @P0 EXIT ;  /* 0x000000000000094d */ /* 0x000fea0003800000 */
[----:B------:R-:W-:Y:S01]  /*6b90*/  LOP3.LUT P0, RZ, R6, 0xff, RZ, 0xc0, !PT ;  /* 0x000000ff06ff7812 */ /* 0x000fe2000780c0ff */
[----:B------:R-:W-:Y:S02]  /*6ba0*/  IMAD.MOV.U32 R0, RZ, RZ, 0x1 ;  /* 0x00000001ff007424 */ /* 0x000fe400078e00ff */
[----:B------:R-:W-:-:S10]  /*6bb0*/  IMAD.MOV.U32 R12, RZ, RZ, RZ ;  /* 0x000000ffff0c7224 */ /* 0x000fd400078e00ff */
[----:B------:R-:W-:Y:S05]  /*6bc0*/  @!P0 BRA `(.L_x_147) ;  /* 0x0000000c00308947 */ /* 0x000fea0003800000 */
[----:B------:R-:W0:Y:S01]  /*6bd0*/  LDC R0, c[0x0][0x28c] ;  /* 0x0000a300ff007b82 */ /* 0x000e220000000800 */
[----:B------:R-:W-:Y:S01]  /*6be0*/  ULDC UR5, c[0x0][0x600] ;  /* 0x0001800000057ab9 */ /* 0x000fe20000000800 */
[----:B------:R-:W-:Y:S01]  /*6bf0*/  ULDC UR4, c[0x0][0xc] ;  /* 0x0000030000047ab9 */ /* 0x000fe20000000800 */
[----:B------:R-:W-:Y:S01]  /*6c00*/  UIADD3 UR16, UR5, -0x1, URZ ;  /* 0xffffffff05107890 */ /* 0x000fe2000fffe03f */
[C---:B------:R-:W-:Y:S01]  /*6c10*/  LOP3.LUT P2, RZ, R18.reuse, 0x7f, RZ, 0xc0, !PT ;  /* 0x0000007f12ff7812 */ /* 0x040fe2000784c0ff */
[----:B------:R-:W-:Y:S01]  /*6c20*/  ULDC UR6, c[0x0][0x658] ;  /* 0x0001960000067ab9 */ /* 0x000fe20000000800 */
[----:B------:R-:W-:Y:S01]  /*6c30*/  ULDC UR5, c[0x0][0x10] ;  /* 0x0000040000057ab9 */ /* 0x000fe20000000800 */
[----:B------:R-:W-:Y:S01]  /*6c40*/  UMOV UR7, 0xffffffff ;  /* 0xffffffff00077882 */ /* 0x000fe20000000000 */
[----:B------:R-:W-:Y:S01]  /*6c50*/  UMOV UR8, 0x1 ;  /* 0x0000000100087882 */ /* 0x000fe20000000000 */
[----:B------:R-:W-:Y:S01]  /*6c60*/  UIMAD.WIDE.U32 UR4, UR4, UR5, URZ ;  /* 0x00000005040472a5 */ /* 0x000fe2000f8e003f */
[----:B------:R-:W-:Y:S01]  /*6c70*/  LOP3.LUT P0, RZ, R18, 0x1f, RZ, 0xc0, !PT ;  /* 0x0000001f12ff7812 */ /* 0x000fe2000780c0ff */
[----:B------:R-:W-:Y:S01]  /*6c80*/  USHF.L.U32 UR7, UR7, UR6, URZ ;  /* 0x0000000607077299 */ /* 0x000fe2000800063f */
[----:B------:R-:W-:Y:S01]  /*6c90*/  BSSY B0, `(.L_x_147) ;  /* 0x00000bf000007945 */ /* 0x000fe20003800000 */
[----:B------:R-:W-:Y:S01]  /*6ca0*/  USHF.L.U32 UR18, UR8, UR6, URZ ;  /* 0x0000000608127299 */ /* 0x000fe2000800063f */
[----:B------:R-:W-:Y:S01]  /*6cb0*/  IMAD.MOV.U32 R13, RZ, RZ, 0x1 ;  /* 0x00000001ff0d7424 */ /* 0x000fe200078e00ff */
[----:B------:R-:W-:Y:S01]  /*6cc0*/  LOP3.LUT R11, R19, 0x2, RZ, 0xfc, !PT ;  /* 0x00000002130b7812 */ /* 0x000fe200078efcff */
[----:B------:R-:W-:Y:S01]  /*6cd0*/  ULDC UR6, c[0x0][0x14] ;  /* 0x0000050000067ab9 */ /* 0x000fe20000000800 */
[----:B------:R-:W-:Y:S01]  /*6ce0*/  PLOP3.LUT P0, PT, P0, P2, PT, 0x8a, 0x0 ;  /* 0x000000000000781c */ /* 0x000fe20000705172 */
[----:B------:R-:W-:Y:S01]  /*6cf0*/  UIMAD.WIDE.U32 UR20, UR4, UR6, URZ ;  /* 0x00000006041472a5 */ /* 0x000fe2000f8e003f */
[----:B------:R-:W-:Y:S01]  /*6d00*/  IMAD.MOV.U32 R12, RZ, RZ, RZ ;  /* 0x000000ffff0c7224 */ /* 0x000fe200078e00ff */
[----:B------:R-:W-:-:S02]  /*6d10*/  UIMAD UR13, UR5, UR6, URZ ;  /* 0x00000006050d72a4 */ /* 0x000fc4000f8e023f */
[----:B------:R-:W-:Y:S01]  /*6d20*/  ULOP3.LUT UR17, URZ, UR7, URZ, 0x33, !UPT ;  /* 0x000000073f117292 */ /* 0x000fe2000f8e333f */
[----:B0-----:R-:W-:Y:S01]  /*6d30*/  VIADD R0, R0, 0x1f ;  /* 0x0000001f00007836 */ /* 0x001fe20000000000 */
[----:B------:R-:W-:Y:S01]  /*6d40*/  UIADD3 UR13, UR21, UR13, URZ ;  /* 0x0000000d150d7290 */ /* 0x000fe2000fffe03f */
[----:B------:R-:W-:-:S03]  /*6d50*/  ULDC.64 UR22, c[0x0][0x198] ;  /* 0x0000660000167ab9 */ /* 0x000fc60000000a00 */
[----:B------:R-:W-:-:S04]  /*6d60*/  SHF.R.S32.HI R3, RZ, 0x1f, R0 ;  /* 0x0000001fff037819 */ /* 0x000fc80000011400 */
[----:B------:R-:W-:Y:S01]  /*6d70*/  LEA.HI R3, R3, R0, RZ, 0x5 ;  /* 0x0000000003037211 */ /* 0x000fe200078f28ff */
[----:B------:R-:W-:-:S03]  /*6d80*/  IMAD.MOV.U32 R0, RZ, RZ, 0x1 ;  /* 0x00000001ff007424 */ /* 0x000fc600078e00ff */
[----:B------:R-:W-:-:S05]  /*6d90*/  SHF.R.S32.HI R3, RZ, 0x5, R3 ;  /* 0x00000005ff037819 */ /* 0x000fca0000011403 */
[----:B------:R-:W-:-:S07]  /*6da0*/  VIADD R10, R3, 0x1 ;  /* 0x00000001030a7836 */ /* 0x000fce0000000000 */
.L_x_159:
[----:B------:R-:W-:-:S03]  /*6db0*/  UMOV UR4, 0xffffffff ;  /* 0xffffffff00047882 */ /* 0x000fc60000000000 */
[----:B------:R-:W-:Y:S05]  /*6dc0*/  BRA.DIV UR4, `(.L_x_148) ;  /* 0x0000001604287947 */ /* 0x000fea000b800000 */
[----:B------:R-:W-:-:S13]  /*6dd0*/  ELECT P6, URZ, PT ;  /* 0x00000000003f782f */ /* 0x000fda00038c0000 */
.L_x_181:
[----:B------:R-:W0:Y:S01]  /*6de0*/  LDC R4, c[0x0][0x28c] ;  /* 0x0000a300ff047b82 */ /* 0x000e220000000800 */
[----:B------:R-:W-:Y:S01]  /*6df0*/  BSSY B1, `(.L_x_149) ;  /* 0x0000037000017945 */ /* 0x000fe20003800000 */
[----:B0-----:R-:W-:-:S13]  /*6e00*/  ISETP.LT.OR P6, PT, R4, 0x1, !P6 ;  /* 0x000000010400780c */ /* 0x001fda00077c1670 */
[----:B------:R-:W-:Y:S05]  /*6e10*/  @P6 BRA `(.L_x_150) ;  /* 0x0000000000d06947 */ /* 0x000fea0003800000 */
[----:B------:R-:W-:Y:S02]  /*6e20*/  IMAD R15, R9, 0x70, RZ ;  /* 0x00000070090f7824 */ /* 0x000fe400078e02ff */
[----:B------:R-:W-:Y:S02]  /*6e30*/  IMAD.SHL.U32 R18, R7, 0x80, RZ ;  /* 0x0000008007127824 */ /* 0x000fe400078e00ff */
[----:B------:R-:W-:Y:S02]  /*6e40*/  IMAD.MOV.U32 R20, RZ, RZ, RZ ;  /* 0x000000ffff147224 */ /* 0x000fe400078e00ff */
[----:B------:R-:W-:Y:S02]  /*6e50*/  IMAD.MOV.U32 R4, RZ, RZ, R10 ;  /* 0x000000ffff047224 */ /* 0x000fe400078e000a */
[----:B------:R-:W-:Y:S02]  /*6e60*/  IMAD.MOV.U32 R5, RZ, RZ, R0 ;  /* 0x000000ffff057224 */ /* 0x000fe400078e0000 */
[----:B------:R-:W-:-:S07]  /*6e70*/  IMAD.MOV.U32 R6, RZ, RZ, R12 ;  /* 0x000000ffff067224 */ /* 0x000fce00078e000c */
.L_x_154:
[----:B------:R-:W0:Y:S01]  /*6e80*/  S2R R14, SR_CgaCtaId ;  /* 0x00000000000e7919 */ /* 0x000e220000008800 */
[----:B------:R-:W-:Y:S01]  /*6e90*/  MOV R7, 0x400 ;  /* 0x0000040000077802 */ /* 0x000fe20000000f00 */
[----:B------:R-:W1:Y:S03]  /*6ea0*/  @!P2 LDC R9, c[0x0][0x500] ;  /* 0x00014000ff09ab82 */ /* 0x000e660000000800 */
[----:B0-----:R-:W-:Y:S02]  /*6eb0*/  LEA R21, R14, R7, 0x18 ;  /* 0x000000070e157211 */ /* 0x001fe400078ec0ff */
[----:B------:R-:W-:-:S03]  /*6ec0*/  SHF.L.U32 R7, R5, 0x1f, RZ ;  /* 0x0000001f05077819 */ /* 0x000fc600000006ff */
[----:B------:R-:W-:-:S04]  /*6ed0*/  IMAD R14, R6, 0x8, R21 ;  /* 0x00000008060e7824 */ /* 0x000fc800078e0215 */
[----:B------:R-:W0:Y:S02]  /*6ee0*/  SYNCS.PHASECHK.TRANS64.TRYWAIT P1, [R14+URZ+0x78], R7 ;  /* 0x000078070e0075a7 */ /* 0x000e24000802017f */
[----:B01----:R-:W-:Y:S05]  /*6ef0*/  @!P1 BRA `(.L_x_151) ;  /* 0x0000001000fc9947 */ /* 0x003fea0003800000 */
.L_x_182:
[----:B0-----:R-:W-:Y:S01]  /*6f00*/  PRMT R7, R11, 0x9910, RZ ;  /* 0x000099100b077816 */ /* 0x001fe200000000ff */
[----:B------:R0:W-:Y:S03]  /*6f10*/  @!P2 SYNCS.ARRIVE.TRANS64 RZ, [R14+URZ], R9 ;  /* 0x000000090effa9a7 */ /* 0x0001e6000800003f */
[----:B------:R-:W-:-:S13]  /*6f20*/  ISETP.NE.AND P1, PT, R7, 0x2, PT ;  /* 0x000000020700780c */ /* 0x000fda0003f25270 */
[----:B0-----:R-:W-:Y:S05]  /*6f30*/  @P1 BRA `(.L_x_152) ;  /* 0x0000000000041947 */ /* 0x001fea0003800000 */
[----:B------:R-:W-:Y:S01]  /*6f40*/  BPT.TRAP 0x1 ;  /* 0x000000040000795c */ /* 0x000fe20000300000 */
.L_x_152:
[----:B------:R-:W-:Y:S05]  /*6f50*/  @P0 BRA `(.L_x_153) ;  /* 0x0000000000040947 */ /* 0x000fea0003800000 */
[----:B------:R-:W-:Y:S01]  /*6f60*/  BPT.TRAP 0x1 ;  /* 0x000000040000795c */ /* 0x000fe20000300000 */
.L_x_153:
[--C-:B------:R-:W-:Y:S01]  /*6f70*/  IMAD R7, R6, 0x2000, R21.reuse ;  /* 0x0000200006077824 */ /* 0x100fe200078e0215 */
[----:B------:R-:W-:Y:S01]  /*6f80*/  R2UR UR9, R14 ;  /* 0x000000000e0972ca */ /* 0x000fe200000e0000 */
[----:B------:R-:W-:Y:S01]  /*6f90*/  IMAD R21, R6, 0x1c00, R21 ;  /* 0x00001c0006157824 */ /* 0x000fe200078e0215 */
[----:B------:R-:W-:Y:S01]  /*6fa0*/  UIADD3 UR4, UP0, UR22, 0xf0, URZ ;  /* 0x000000f016047890 */ /* 0x000fe2000ff1e03f */
[----:B------:R-:W-:Y:S01]  /*6fb0*/  VIADD R4, R4, 0xffffffff ;  /* 0xffffffff04047836 */ /* 0x000fe20000000000 */
[----:B------:R-:W-:Y:S01]  /*6fc0*/  R2UR UR5, R7 ;  /* 0x00000000070572ca */ /* 0x000fe200000e0000 */
[----:B------:R-:W-:Y:S01]  /*6fd0*/  UIADD3 UR24, UP1, UR22, 0x1f0, URZ ;  /* 0x000001f016187890 */ /* 0x000fe2000ff3e03f */
[----:B------:R-:W-:Y:S01]  /*6fe0*/  R2UR UR8, R21 ;  /* 0x00000000150872ca */ /* 0x000fe200000e0000 */
[----:B------:R-:W-:Y:S01]  /*6ff0*/  VIADD R6, R6, 0x1 ;  /* 0x0000000106067836 */ /* 0x000fe20000000000 */
[----:B------:R-:W-:Y:S01]  /*7000*/  R2UR UR11, R18 ;  /* 0x00000000120b72ca */ /* 0x000fe200000e0000 */
[----:B------:R-:W-:Y:S01]  /*7010*/  UIADD3.X UR25, URZ, UR23, URZ, UP1, !UPT ;  /* 0x000000173f197290 */ /* 0x000fe20008ffe43f */
[----:B------:R-:W-:Y:S01]  /*7020*/  R2UR UR10, R20 ;  /* 0x00000000140a72ca */ /* 0x000fe200000e0000 */
[----:B------:R-:W-:Y:S01]  /*7030*/  UMOV UR6, 0x0 ;  /* 0x0000000000067882 */ /* 0x000fe20000000000 */
[----:B------:R-:W-:Y:S01]  /*7040*/  R2UR UR12, R8 ;  /* 0x00000000080c72ca */ /* 0x000fe200000e0000 */
[----:B------:R-:W-:Y:S01]  /*7050*/  UMOV UR7, 0x10000000 ;  /* 0x1000000000077882 */ /* 0x000fe20000000000 */
[----:B------:R-:W-:Y:S01]  /*7060*/  R2UR UR19, R15 ;  /* 0x000000000f1372ca */ /* 0x000fe200000e0000 */
[----:B------:R-:W-:Y:S01]  /*7070*/  VIADD R20, R20, 0x20 ;  /* 0x0000002014147836 */ /* 0x000fe20000000000 */
[----:B------:R-:W-:Y:S01]  /*7080*/  ISETP.GT.AND P3, PT, R4, 0x1, PT ;  /* 0x000000010400780c */ /* 0x000fe20003f64270 */
[----:B------:R-:W-:Y:S01]  /*7090*/  UIADD3 UR14, UR5, 0x200, URZ ;  /* 0x00000200050e7890 */ /* 0x000fe2000fffe03f */
[----:B------:R-:W-:Y:S01]  /*70a0*/  ISETP.NE.AND P1, PT, R6, 0xf, PT ;  /* 0x0000000f0600780c */ /* 0x000fe20003f25270 */
[----:B------:R-:W-:-:S02]  /*70b0*/  UIADD3.X UR5, URZ, UR23, URZ, UP0, !UPT ;  /* 0x000000173f057290 */ /* 0x000fc400087fe43f */
[----:B------:R-:W-:Y:S01]  /*70c0*/  UIADD3 UR15, UR8, 0x1e200, URZ ;  /* 0x0001e200080f7890 */ /* 0x000fe2000fffe03f */
[----:B------:R-:W-:Y:S02]  /*70d0*/  SEL R14, RZ, 0x1, P1 ;  /* 0x00000001ff0e7807 */ /* 0x000fe40000800000 */
[----:B------:R-:W-:Y:S01]  /*70e0*/  UMOV UR8, UR14 ;  /* 0x0000000e00087c82 */ /* 0x000fe20008000000 */
[----:B------:R-:W-:Y:S02]  /*70f0*/  SEL R6, R6, RZ, P1 ;  /* 0x000000ff06067207 */ /* 0x000fe40000800000 */
[----:B------:R-:W-:Y:S01]  /*7100*/  LOP3.LUT R5, R5, R14, RZ, 0x3c, !PT ;  /* 0x0000000e05057212 */ /* 0x000fe200078e3cff */
[----:B------:R0:W-:Y:S02]  /*7110*/  UTMALDG.3D [UR8], [UR4], desc[UR6] ;  /* 0x00000608040075b4 */ /* 0x0001e40008011000 */
[----:B0-----:R-:W-:Y:S01]  /*7120*/  UMOV UR8, UR15 ;  /* 0x0000000f00087c82 */ /* 0x001fe20008000000 */
[----:B------:R-:W-:-:S02]  /*7130*/  UMOV UR11, UR19 ;  /* 0x00000013000b7c82 */ /* 0x000fc40008000000 */
[----:B------:R0:W-:Y:S02]  /*7140*/  UTMALDG.3D [UR8], [UR24], desc[UR6] ;  /* 0x00000608180075b4 */ /* 0x0001e40008011000 */
[----:B0-----:R-:W-:Y:S05]  /*7150*/  @P3 BRA `(.L_x_154) ;  /* 0xfffffffc00483947 */ /* 0x001fea000383ffff */
.L_x_150:
[----:B------:R-:W-:Y:S05]  /*7160*/  BSYNC B1 ;  /* 0x0000000000017941 */ /* 0x000fea0003800000 */
.L_x_149:
[----:B------:R-:W-:Y:S01]  /*7170*/  LOP3.LUT P3, RZ, R13, 0xff, RZ, 0xc0, !PT ;  /* 0x000000ff0dff7812 */ /* 0x000fe2000786c0ff */
[----:B------:R-:W-:Y:S01]  /*7180*/  IMAD.IADD R12, R3, 0x1, R12 ;  /* 0x00000001030c7824 */ /* 0x000fe200078e020c */
[----:B------:R-:W-:Y:S01]  /*7190*/  IADD3 R16, P4, R16, UR20, RZ ;  /* 0x0000001410107c10 */ /* 0x000fe2000ff9e0ff */
[----:B------:R-:W-:Y:S01]  /*71a0*/  ULDC.64 UR4, c[0x0][0x650] ;  /* 0x0001940000047ab9 */ /* 0x000fe20000000a00 */
[----:B------:R-:W-:Y:S01]  /*71b0*/  BSSY B1, `(.L_x_155) ;  /* 0x000006a000017945 */ /* 0x000fe20003800000 */
[----:B------:R-:W-:Y:S01]  /*71c0*/  IMAD.MOV.U32 R9, RZ, RZ, -0x1 ;  /* 0xffffffffff097424 */ /* 0x000fe200078e00ff */
[----:B------:R-:W-:Y:S01]  /*71d0*/  ISETP.GT.U32.AND P1, PT, R12, 0xe, PT ;  /* 0x0000000e0c00780c */ /* 0x000fe20003f24070 */
[----:B------:R-:W-:Y:S01]  /*71e0*/  IMAD.MOV.U32 R8, RZ, RZ, -0x1 ;  /* 0xffffffffff087424 */ /* 0x000fe200078e00ff */
[----:B------:R-:W-:Y:S02]  /*71f0*/  IADD3.X R17, R17, UR13, RZ, P4, !PT ;  /* 0x0000000d11117c10 */ /* 0x000fe4000a7fe4ff */
[----:B------:R-:W-:-:S02]  /*7200*/  ISETP.LT.U32.AND P1, PT, R3, 0xf, P1 ;  /* 0x0000000f0300780c */ /* 0x000fc40000f21070 */
[----:B------:R-:W-:Y:S01]  /*7210*/  PRMT R13, RZ, 0x7610, R13 ;  /* 0x00007610ff0d7816 */ /* 0x000fe2000000000d */
[----:B------:R-:W0:Y:S01]  /*7220*/  @P3 S2R R5, SR_CgaCtaId ;  /* 0x0000000000053919 */ /* 0x000e220000008800 */
[----:B------:R-:W-:-:S04]  /*7230*/  @P3 MOV R4, 0x400 ;  /* 0x0000040000043802 */ /* 0x000fc80000000f00 */
[----:B0-----:R-:W-:Y:S01]  /*7240*/  @P3 LEA R6, R5, R4, 0x18 ;  /* 0x0000000405063211 */ /* 0x001fe200078ec0ff */
[----:B------:R-:W-:-:S03]  /*7250*/  IMAD.WIDE.U32 R4, R12, -0x77777777, RZ ;  /* 0x888888890c047825 */ /* 0x000fc600078e00ff */
[----:B------:R0:W-:Y:S01]  /*7260*/  @P3 SYNCS.ARRIVE.TRANS64.A1T0 RZ, [R6+URZ+0x108], RZ ;  /* 0x000108ff06ff39a7 */ /* 0x0001e2000810003f */
[----:B------:R-:W-:Y:S02]  /*7270*/  ISETP.GE.U32.AND P3, PT, R3, 0xf, PT ;  /* 0x0000000f0300780c */ /* 0x000fe40003f66070 */
[----:B------:R-:W-:Y:S02]  /*7280*/  SHF.R.U32.HI R7, RZ, 0x3, R5 ;  /* 0x00000003ff077819 */ /* 0x000fe40000011605 */
[----:B------:R-:W-:Y:S02]  /*7290*/  SEL R5, RZ, 0x1, !P1 ;  /* 0x00000001ff057807 */ /* 0x000fe40004800000 */
[----:B------:R-:W-:Y:S01]  /*72a0*/  ISETP.GE.U32.AND P1, PT, R16, UR4, PT ;  /* 0x0000000410007c0c */ /* 0x000fe2000bf26070 */
[----:B------:R-:W-:Y:S01]  /*72b0*/  IMAD R12, R7, -0xf, R12 ;  /* 0xfffffff1070c7824 */ /* 0x000fe200078e020c */
[----:B------:R-:W-:Y:S02]  /*72c0*/  LOP3.LUT R0, R0, R5, RZ, 0x3c, !PT ;  /* 0x0000000500007212 */ /* 0x000fe400078e3cff */
[----:B------:R-:W-:-:S02]  /*72d0*/  ISETP.GE.U32.AND.EX P1, PT, R17, UR5, PT, P1 ;  /* 0x0000000511007c0c */ /* 0x000fc4000bf26110 */
[----:B------:R-:W-:Y:S02]  /*72e0*/  PRMT R4, RZ, 0x7610, R4 ;  /* 0x00007610ff047816 */ /* 0x000fe40000000004 */
[----:B------:R-:W-:Y:S01]  /*72f0*/  @P3 LOP3.LUT R0, R0, 0x1, R7, 0x78, !PT ;  /* 0x0000000100003812 */ /* 0x000fe200078e7807 */
[----:B------:R-:W-:-:S08]  /*7300*/  IMAD.MOV.U32 R7, RZ, RZ, -0x1 ;  /* 0xffffffffff077424 */ /* 0x000fd000078e00ff */
[----:B0-----:R-:W-:Y:S05]  /*7310*/  @P1 BRA `(.L_x_156) ;  /* 0x00000004004c1947 */ /* 0x001fea0003800000 */
[----:B------:R-:W-:Y:S01]  /*7320*/  ULDC.64 UR4, c[0x0][0x628] ;  /* 0x00018a0000047ab9 */ /* 0x000fe20000000a00 */
[----:B------:R-:W0:Y:S01]  /*7330*/  S2R R15, SR_CTAID.X ;  /* 0x00000000000f7919 */ /* 0x000e220000002500 */
[----:B------:R-:W-:Y:S01]  /*7340*/  ISETP.NE.U32.AND P1, PT, RZ, UR4, PT ;  /* 0x00000004ff007c0c */ /* 0x000fe2000bf25070 */
[----:B------:R-:W-:Y:S01]  /*7350*/  ULDC UR7, c[0x0][0x630] ;  /* 0x00018c0000077ab9 */ /* 0x000fe20000000800 */
[----:B------:R-:W-:Y:S01]  /*7360*/  IMAD.MOV.U32 R4, RZ, RZ, R16 ;  /* 0x000000ffff047224 */ /* 0x000fe200078e0010 */
[----:B------:R-:W1:Y:S01]  /*7370*/  S2R R14, SR_CTAID.Y ;  /* 0x00000000000e7919 */ /* 0x000e620000002600 */
[----:B------:R-:W-:Y:S01]  /*7380*/  ISETP.NE.AND.EX P1, PT, RZ, UR5, PT, P1 ;  /* 0x00000005ff007c0c */ /* 0x000fe2000bf25310 */
[----:B------:R-:W-:-:S12]  /*7390*/  IMAD.MOV.U32 R5, RZ, RZ, R17 ;  /* 0x000000ffff057224 */ /* 0x000fd800078e0011 */
[----:B------:R-:W-:Y:S05]  /*73a0*/  @!P1 BRA `(.L_x_157) ;  /* 0x0000000000289947 */ /* 0x000fea0003800000 */
[----:B------:R-:W-:Y:S02]  /*73b0*/  ULDC UR6, c[0x0][0x634] ;  /* 0x00018d0000067ab9 */ /* 0x000fe40000000800 */
[----:B------:R-:W-:-:S05]  /*73c0*/  IADD3 R9, P1, R16, UR6, RZ ;  /* 0x0000000610097c10 */ /* 0x000fca000ff3e0ff */
[----:B------:R-:W-:-:S04]  /*73d0*/  IMAD.X R21, RZ, RZ, R17, P1 ;  /* 0x000000ffff157224 */ /* 0x000fc800008e0611 */
[----:B------:R-:W-:-:S04]  /*73e0*/  IMAD.WIDE.U32 R6, R21, UR4, RZ ;  /* 0x0000000415067c25 */ /* 0x000fc8000f8e00ff */
[----:B------:R-:W-:-:S04]  /*73f0*/  IMAD.WIDE.U32 R6, P1, R9, UR5, R6 ;  /* 0x0000000509067c25 */ /* 0x000fc8000f820006 */
[----:B------:R-:W-:-:S04]  /*7400*/  IMAD.WIDE.U32 R8, R9, UR4, RZ ;  /* 0x0000000409087c25 */ /* 0x000fc8000f8e00ff */
[----:B------:R-:W-:Y:S01]  /*7410*/  IMAD.X R5, RZ, RZ, RZ, P1 ;  /* 0x000000ffff057224 */ /* 0x000fe200008e06ff */
[----:B------:R-:W-:Y:S01]  /*7420*/  IADD3 RZ, P1, R9, R6, RZ ;  /* 0x0000000609ff7210 */ /* 0x000fe20007f3e0ff */
[----:B------:R-:W-:-:S04]  /*7430*/  IMAD.MOV.U32 R4, RZ, RZ, R7 ;  /* 0x000000ffff047224 */ /* 0x000fc800078e0007 */
[----:B------:R-:W-:-:S08]  /*7440*/  IMAD.WIDE.U32.X R4, R21, UR5, R4, P1 ;  /* 0x0000000515047c25 */ /* 0x000fd000088e0404 */
.L_x_157:
[--C-:B------:R-:W-:Y:S01]  /*7450*/  SHF.R.U64 R8, R4, UR7, R5.reuse ;  /* 0x0000000704087c19 */ /* 0x100fe20008001205 */
[----:B------:R-:W-:Y:S01]  /*7460*/  ULDC.64 UR4, c[0x0][0x620] ;  /* 0x0001880000047ab9 */ /* 0x000fe20000000a00 */
[----:B------:R-:W-:Y:S01]  /*7470*/  SHF.R.U32.HI R4, RZ, UR7, R5 ;  /* 0x00000007ff047c19 */ /* 0x000fe20008011605 */
[----:B------:R-:W2:Y:S01]  /*7480*/  LDC R24, c[0x0][0x144] ;  /* 0x00005100ff187b82 */ /* 0x000ea20000000800 */
[----:B------:R-:W-:Y:S01]  /*7490*/  IADD3 R7, P1, RZ, -R8, RZ ;  /* 0x80000008ff077210 */ /* 0x000fe20007f3e0ff */
[----:B------:R-:W-:Y:S01]  /*74a0*/  ULDC.64 UR8, c[0x0][0x640] ;  /* 0x0001900000087ab9 */ /* 0x000fe20000000a00 */
[----:B0-----:R-:W-:Y:S01]  /*74b0*/  I2FP.F32.U32 R9, R15 ;  /* 0x0000000f00097245 */ /* 0x001fe20000201000 */
[----:B------:R-:W-:Y:S02]  /*74c0*/  ULDC UR6, c[0x0][0x608] ;  /* 0x0001820000067ab9 */ /* 0x000fe40000000800 */
[----:B------:R-:W-:Y:S01]  /*74d0*/  IMAD.X R4, RZ, RZ, ~R4, P1 ;  /* 0x000000ffff047224 */ /* 0x000fe200008e0e04 */
[----:B------:R-:W-:Y:S01]  /*74e0*/  ISETP.NE.U32.AND P1, PT, RZ, UR8, PT ;  /* 0x00000008ff007c0c */ /* 0x000fe2000bf25070 */
[----:B------:R-:W0:Y:S02]  /*74f0*/  LDC R21, c[0x0][0x148] ;  /* 0x00005200ff157b82 */ /* 0x000e240000000800 */
[----:B------:R-:W-:Y:S01]  /*7500*/  IMAD R6, R4, UR4, RZ ;  /* 0x0000000404067c24 */ /* 0x000fe2000f8e02ff */
[----:B------:R-:W-:Y:S01]  /*7510*/  ISETP.NE.AND.EX P1, PT, RZ, UR9, PT, P1 ;  /* 0x00000009ff007c0c */ /* 0x000fe2000bf25310 */
[----:B------:R-:W-:Y:S01]  /*7520*/  IMAD.WIDE.U32 R4, R7, UR4, R16 ;  /* 0x0000000407047c25 */ /* 0x000fe2000f8e0010 */
[----:B------:R-:W-:-:S03]  /*7530*/  ULDC UR4, c[0x0][0x150] ;  /* 0x0000540000047ab9 */ /* 0x000fc60000000800 */
[----:B------:R-:W-:Y:S02]  /*7540*/  IMAD R7, R7, UR5, R6 ;  /* 0x0000000507077c24 */ /* 0x000fe4000f8e0206 */
[----:B------:R-:W-:Y:S01]  /*7550*/  FMUL R6, R9, UR4 ;  /* 0x0000000409067c20 */ /* 0x000fe20008400000 */
[----:B------:R-:W-:Y:S01]  /*7560*/  ULDC UR4, c[0x0][0x618] ;  /* 0x0001860000047ab9 */ /* 0x000fe20000000800 */
[----:B------:R-:W-:Y:S01]  /*7570*/  ULDC UR5, c[0x0][0x154] ;  /* 0x0000550000057ab9 */ /* 0x000fe20000000800 */
[----:B------:R-:W-:-:S03]  /*7580*/  IMAD.IADD R5, R5, 0x1, R7 ;  /* 0x0000000105057824 */ /* 0x000fc600078e0207 */
[----:B------:R-:W3:Y:S02]  /*7590*/  F2I.U32.TRUNC.NTZ R6, R6 ;  /* 0x0000000600067305 */ /* 0x000ee4000020f000 */
[----:B------:R-:W-:Y:S02]  /*75a0*/  SHF.R.U64 R9, R4, UR4, R5 ;  /* 0x0000000404097c19 */ /* 0x000fe40008001205 */
[----:B-1----:R-:W-:-:S05]  /*75b0*/  I2FP.F32.U32 R4, R14 ;  /* 0x0000000e00047245 */ /* 0x002fca0000201000 */
[----:B------:R-:W-:Y:S01]  /*75c0*/  FMUL R22, R4, UR5 ;  /* 0x0000000504167c20 */ /* 0x000fe20008400000 */
[----:B------:R-:W-:Y:S01]  /*75d0*/  SHF.R.U32.HI R4, RZ, UR4, R5 ;  /* 0x00000004ff047c19 */ /* 0x000fe20008011605 */
[----:B------:R-:W-:-:S03]  /*75e0*/  ULDC UR4, c[0x0][0x658] ;  /* 0x0001960000047ab9 */ /* 0x000fc60000000800 */
[--C-:B------:R-:W-:Y:S01]  /*75f0*/  SHF.R.U64 R20, R9, UR6, R4.reuse ;  /* 0x0000000609147c19 */ /* 0x100fe20008001204 */
[----:B------:R-:W1:Y:S01]  /*7600*/  F2I.U32.TRUNC.NTZ R22, R22 ;  /* 0x0000001600167305 */ /* 0x000e62000020f000 */
[----:B------:R-:W-:Y:S01]  /*7610*/  SHF.R.U32.HI R5, RZ, UR6, R4 ;  /* 0x00000006ff057c19 */ /* 0x000fe20008011604 */
[----:B---3--:R-:W-:-:S03]  /*7620*/  IMAD.MOV R6, RZ, RZ, -R6 ;  /* 0x000000ffff067224 */ /* 0x008fc600078e0a06 */
[----:B------:R-:W-:Y:S01]  /*7630*/  SHF.R.U64 R18, R20, UR4, R5 ;  /* 0x0000000414127c19 */ /* 0x000fe20008001205 */
[----:B--2---:R-:W-:Y:S01]  /*7640*/  IMAD R15, R24, R6, R15 ;  /* 0x00000006180f7224 */ /* 0x004fe200078e020f */
[----:B------:R-:W-:-:S03]  /*7650*/  SHF.R.U32.HI R23, RZ, UR4, R5 ;  /* 0x00000004ff177c19 */ /* 0x000fc60008011605 */
[----:B------:R-:W-:Y:S02]  /*7660*/  IMAD.MOV.U32 R4, RZ, RZ, R18 ;  /* 0x000000ffff047224 */ /* 0x000fe400078e0012 */
[----:B------:R-:W-:Y:S01]  /*7670*/  IMAD.MOV.U32 R5, RZ, RZ, R23 ;  /* 0x000000ffff057224 */ /* 0x000fe200078e0017 */
[----:B-1----:R-:W-:Y:S06]  /*7680*/  @!P1 BRA `(.L_x_158) ;  /* 0x0000000000289947 */ /* 0x002fec0003800000 */
[----:B------:R-:W-:Y:S02]  /*7690*/  ULDC UR4, c[0x0][0x64c] ;  /* 0x0001930000047ab9 */ /* 0x000fe40000000800 */
[----:B------:R-:W-:-:S05]  /*76a0*/  IADD3 R5, P1, R18, UR4, RZ ;  /* 0x0000000412057c10 */ /* 0x000fca000ff3e0ff */
[----:B------:R-:W-:-:S04]  /*76b0*/  IMAD.X R23, RZ, RZ, R23, P1 ;  /* 0x000000ffff177224 */ /* 0x000fc800008e0617 */
[----:B------:R-:W-:-:S04]  /*76c0*/  IMAD.WIDE.U32 R6, R23, UR8, RZ ;  /* 0x0000000817067c25 */ /* 0x000fc8000f8e00ff */
[----:B------:R-:W-:-:S04]  /*76d0*/  IMAD.WIDE.U32 R6, P1, R5, UR9, R6 ;  /* 0x0000000905067c25 */ /* 0x000fc8000f820006 */
[----:B------:R-:W-:-:S04]  /*76e0*/  IMAD.WIDE.U32 R4, R5, UR8, RZ ;  /* 0x0000000805047c25 */ /* 0x000fc8000f8e00ff */
[----:B------:R-:W-:Y:S01]  /*76f0*/  IMAD.MOV.U32 R4, RZ, RZ, R7 ;  /* 0x000000ffff047224 */ /* 0x000fe200078e0007 */
[----:B------:R-:W-:Y:S01]  /*7700*/  IADD3 RZ, P3, R5, R6, RZ ;  /* 0x0000000605ff7210 */ /* 0x000fe20007f7e0ff */
[----:B------:R-:W-:-:S04]  /*7710*/  IMAD.X R5, RZ, RZ, RZ, P1 ;  /* 0x000000ffff057224 */ /* 0x000fc800008e06ff */
[----:B------:R-:W-:-:S08]  /*7720*/  IMAD.WIDE.U32.X R4, R23, UR9, R4, P3 ;  /* 0x0000000917047c25 */ /* 0x000fd000098e0404 */
.L_x_158:
[----:B------:R-:W-:Y:S01]  /*7730*/  ISETP.NE.AND P1, PT, R2, 0x1, PT ;  /* 0x000000010200780c */ /* 0x000fe20003f25270 */
[----:B------:R-:W-:Y:S01]  /*7740*/  ULDC UR4, c[0x0][0x648] ;  /* 0x0001920000047ab9 */ /* 0x000fe20000000800 */
[----:B------:R-:W-:Y:S01]  /*7750*/  LOP3.LUT R20, R20, UR17, RZ, 0xc0, !PT ;  /* 0x0000001114147c12 */ /* 0x000fe2000f8ec0ff */
[----:B------:R-:W-:Y:S01]  /*7760*/  IMAD.MOV R22, RZ, RZ, -R22 ;  /* 0x000000ffff167224 */ /* 0x000fe200078e0a16 */
[----:B------:R-:W-:Y:S01]  /*7770*/  SHF.R.U64 R5, R4, UR4, R5 ;  /* 0x0000000404057c19 */ /* 0x000fe20008001205 */
[----:B------:R-:W-:Y:S01]  /*7780*/  ULDC UR4, c[0x0][0x638] ;  /* 0x00018e0000047ab9 */ /* 0x000fe20000000800 */
[----:B------:R-:W-:Y:S01]  /*7790*/  LOP3.LUT R9, R9, UR16, RZ, 0xc0, !PT ;  /* 0x0000001009097c12 */ /* 0x000fe2000f8ec0ff */
[----:B------:R-:W-:Y:S01]  /*77a0*/  ULDC UR5, c[0x0][0x610] ;  /* 0x0001840000057ab9 */ /* 0x000fe20000000800 */
[----:B------:R-:W-:Y:S02]  /*77b0*/  IMAD.MOV.U32 R4, RZ, RZ, 0x1 ;  /* 0x00000001ff047424 */ /* 0x000fe400078e00ff */
[----:B------:R-:W-:-:S02]  /*77c0*/  IMAD.MOV R7, RZ, RZ, -R5 ;  /* 0x000000ffff077224 */ /* 0x000fc400078e0a05 */
[----:B------:R-:W-:Y:S02]  /*77d0*/  IMAD R20, R5, UR18, R20 ;  /* 0x0000001205147c24 */ /* 0x000fe4000f8e0214 */
[----:B0-----:R-:W-:Y:S02]  /*77e0*/  @P1 IMAD R15, R21, R22, R14 ;  /* 0x00000016150f1224 */ /* 0x001fe400078e020e */
[----:B------:R-:W-:Y:S01]  /*77f0*/  IMAD R18, R7, UR4, R18 ;  /* 0x0000000407127c24 */ /* 0x000fe2000f8e0212 */
[----:B------:R-:W-:Y:S01]  /*7800*/  ULDC UR4, c[0x0][0x600] ;  /* 0x0001800000047ab9 */ /* 0x000fe20000000800 */
[----:B------:R-:W-:Y:S02]  /*7810*/  IMAD R15, R20, UR5, R15 ;  /* 0x00000005140f7c24 */ /* 0x000fe4000f8e020f */
[----:B------:R-:W-:-:S05]  /*7820*/  IMAD R18, R18, UR4, R9 ;  /* 0x0000000412127c24 */ /* 0x000fca000f8e0209 */
[----:B------:R-:W-:Y:S02]  /*7830*/  SEL R9, R18, R15, !P1 ;  /* 0x0000000f12097207 */ /* 0x000fe40004800000 */
[----:B------:R-:W-:-:S07]  /*7840*/  SEL R7, R15, R18, !P1 ;  /* 0x000000120f077207 */ /* 0x000fce0004800000 */
.L_x_156:
[----:B------:R-:W-:Y:S05]  /*7850*/  BSYNC B1 ;  /* 0x0000000000017941 */ /* 0x000fea0003800000 */
.L_x_155:
[----:B------:R-:W-:-:S13]  /*7860*/  LOP3.LUT P1, RZ, R4, 0xff, RZ, 0xc0, !PT ;  /* 0x000000ff04ff7812 */ /* 0x000fda000782c0ff */
[----:B------:R-:W-:Y:S05]  /*7870*/  @P1 BRA `(.L_x_159) ;  /* 0xfffffff4004c1947 */ /* 0x000fea000383ffff */
[----:B------:R-:W-:Y:S05]  /*7880*/  BSYNC B0 ;  /* 0x0000000000007941 */ /* 0x000fea0003800000 */
.L_x_147:
[----:B------:R-:W-:-:S03]  /*7890*/  UMOV UR4, 0xffffffff ;  /* 0xffffffff00047882 */ /* 0x000fc60000000000 */
[----:B------:R-:W-:Y:S05]  /*78a0*/  BRA.DIV UR4, `(.L_x_160) ;  /* 0x0000000a04a47947 */ /* 0x000fea000b800000 */
[----:B------:R-:W-:-:S13]  /*78b0*/  ELECT P6, URZ, PT ;  /* 0x00000000003f782f */ /* 0x000fda00038c0000 */
.L_x_185:
[----:B------:R-:W-:Y:S04]  /*78c0*/  BSSY B0, `(.L_x_161) ;  /* 0x000008e000007945 */ /* 0x000fe80003800000 */
[----:B------:R-:W-:Y:S05]  /*78d0*/  @!P6 BRA `(.L_x_162) ;  /* 0x000000080030e947 */ /* 0x000fea0003800000 */
[----:B------:R-:W-:-:S04]  /*78e0*/  LOP3.LUT R19, R19, 0x2, RZ, 0xfc, !PT ;  /* 0x0000000213137812 */ /* 0x000fc800078efcff */
[----:B------:R-:W-:-:S13]  /*78f0*/  ISETP.NE.AND P0, PT, R19, 0x3, PT ;  /* 0x000000031300780c */ /* 0x000fda0003f05270 */
[----:B------:R-:W-:Y:S05]  /*7900*/  @!P0 BRA `(.L_x_163) ;  /* 0x0000000000048947 */ /* 0x000fea0003800000 */
[----:B------:R-:W-:Y:S01]  /*7910*/  BPT.TRAP 0x1 ;  /* 0x000000040000795c */ /* 0x000fe20000300000 */
.L_x_163:
[----:B------:R-:W0:Y:S01]  /*7920*/  S2R R3, SR_CgaCtaId ;  /* 0x0000000000037919 */ /* 0x000e220000008800 */
[----:B------:R-:W-:-:S04]  /*7930*/  MOV R2, 0x400 ;  /* 0x0000040000027802 */ /* 0x000fc80000000f00 */
[----:B0-----:R-:W-:Y:S02]  /*7940*/  LEA R3, R3, R2, 0x18 ;  /* 0x0000000203037211 */ /* 0x001fe400078ec0ff */
[----:B------:R-:W-:-:S03]  /*7950*/  SHF.L.U32 R2, R0, 0x1f, RZ ;  /* 0x0000001f00027819 */ /* 0x000fc600000006ff */
[----:B------:R-:W-:-:S04]  /*7960*/  VIADD R3, R3, 0x78 ;  /* 0x0000007803037836 */ /* 0x000fc80000000000 */
[C---:B------:R-:W-:Y:S02]  /*7970*/  IMAD R7, R12.reuse, 0x8, R3 ;  /* 0x000000080c077824 */ /* 0x040fe400078e0203 */
[----:B------:R-:W-:Y:S02]  /*7980*/  VIADD R12, R12, 0x1 ;  /* 0x000000010c0c7836 */ /* 0x000fe40000000000 */
[----:B------:R-:W0:Y:S03]  /*7990*/  SYNCS.PHASECHK.TRANS64.TRYWAIT P0, [R7+URZ], R2 ;  /* 0x00000002070075a7 */ /* 0x000e26000800017f */
[----:B------:R-:W-:-:S04]  /*79a0*/  ISETP.NE.AND P1, PT, R12, 0xf, PT ;  /* 0x0000000f0c00780c */ /* 0x000fc80003f25270 */
[----:B------:R-:W-:Y:S02]  /*79b0*/  SEL R5, RZ, 0x1, P1 ;  /* 0x00000001ff057807 */ /* 0x000fe40000800000 */
[----:B------:R-:W-:Y:S02]  /*79c0*/  SEL R12, R12, RZ, P1 ;  /* 0x000000ff0c0c7207 */ /* 0x000fe40000800000 */
[----:B------:R-:W-:-:S03]  /*79d0*/  LOP3.LUT R5, R0, R5, RZ, 0x3c, !PT ;  /* 0x0000000500057212 */ /* 0x000fc600078e3cff */
[----:B------:R-:W-:Y:S01]  /*79e0*/  IMAD R9, R12, 0x8, R3 ;  /* 0x000000080c097824 */ /* 0x000fe200078e0203 */
[----:B------:R-:W-:Y:S01]  /*79f0*/  SHF.L.U32 R4, R5, 0x1f, RZ ;  /* 0x0000001f05047819 */ /* 0x000fe200000006ff */
[----:B0-----:R-:W-:Y:S06]  /*7a00*/  @!P0 BRA `(.L_x_164) ;  /* 0x00000008006c8947 */ /* 0x001fec0003800000 */
.L_x_186:
[----:B------:R-:W1:Y:S01]  /*7a10*/  SYNCS.PHASECHK.TRANS64.TRYWAIT P0, [R9+URZ], R4 ;  /* 0x00000004090075a7 */ /* 0x000e62000800017f */
[----:B------:R-:W-:-:S05]  /*7a20*/  VIADD R0, R12, 0x1 ;  /* 0x000000010c007836 */ /* 0x000fca0000000000 */
[----:B------:R-:W-:-:S04]  /*7a30*/  ISETP.NE.AND P1, PT, R0, 0xf, PT ;  /* 0x0000000f0000780c */ /* 0x000fc80003f25270 */
[----:B0-----:R-:W-:Y:S02]  /*7a40*/  SEL R2, RZ, 0x1, P1 ;  /* 0x00000001ff027807 */ /* 0x001fe40000800000 */
[----:B------:R-:W-:Y:S02]  /*7a50*/  SEL R0, R0, RZ, P1 ;  /* 0x000000ff00007207 */ /* 0x000fe40000800000 */
[----:B------:R-:W-:-:S03]  /*7a60*/  LOP3.LUT R7, R5, R2, RZ, 0x3c, !PT ;  /* 0x0000000205077212 */ /* 0x000fc600078e3cff */
[----:B------:R-:W-:Y:S01]  /*7a70*/  IMAD R6, R0, 0x8, R3 ;  /* 0x0000000800067824 */ /* 0x000fe200078e0203 */
[----:B------:R-:W-:Y:S01]  /*7a80*/  SHF.L.U32 R5, R7, 0x1f, RZ ;  /* 0x0000001f07057819 */ /* 0x000fe200000006ff */
[----:B-1----:R-:W-:Y:S06]  /*7a90*/  @!P0 BRA `(.L_x_165) ;  /* 0x00000008005c8947 */ /* 0x002fec0003800000 */
.L_x_187:
[----:B------:R-:W1:Y:S01]  /*7aa0*/  SYNCS.PHASECHK.TRANS64.TRYWAIT P0, [R6+URZ], R5 ;  /* 0x00000005060075a7 */ /* 0x000e62000800017f */
[----:B------:R-:W-:-:S05]  /*7ab0*/  VIADD R0, R0, 0x1 ;  /* 0x0000000100007836 */ /* 0x000fca0000000000 */
[----:B------:R-:W-:-:S04]  /*7ac0*/  ISETP.NE.AND P1, PT, R0, 0xf, PT ;  /* 0x0000000f0000780c */ /* 0x000fc80003f25270 */
[----:B------:R-:W-:Y:S02]  /*7ad0*/  SEL R2, RZ, 0x1, P1 ;  /* 0x00000001ff027807 */ /* 0x000fe40000800000 */
[----:B------:R-:W-:Y:S02]  /*7ae0*/  SEL R0, R0, RZ, P1 ;  /* 0x000000ff00007207 */ /* 0x000fe40000800000 */
[----:B------:R-:W-:-:S03]  /*7af0*/  LOP3.LUT R7, R7, R2, RZ, 0x3c, !PT ;  /* 0x0000000207077212 */ /* 0x000fc600078e3cff */
[----:B0-----:R-:W-:Y:S01]  /*7b00*/  IMAD R9, R0, 0x8, R3 ;  /* 0x0000000800097824 */ /* 0x001fe200078e0203 */
[----:B------:R-:W-:Y:S01]  /*7b10*/  SHF.L.U32 R4, R7, 0x1f, RZ ;  /* 0x0000001f07047819 */ /* 0x000fe200000006ff */
[----:B-1----:R-:W-:Y:S06]  /*7b20*/  @!P0 BRA `(.L_x_166) ;  /* 0x00000008004c8947 */ /* 0x002fec0003800000 */
.L_x_188:
        /* <DEDUP_REMOVED lines=9> */
.L_x_189:
        /* <DEDUP_REMOVED lines=9> */
.L_x_190:
        /* <DEDUP_REMOVED lines=9> */
.L_x_191:
        /* <DEDUP_REMOVED lines=9> */
.L_x_192:
        /* <DEDUP_REMOVED lines=9> */
.L_x_193:
        /* <DEDUP_REMOVED lines=9> */
.L_x_194:
        /* <DEDUP_REMOVED lines=9> */
.L_x_195:
        /* <DEDUP_REMOVED lines=9> */
.L_x_196:
        /* <DEDUP_REMOVED lines=9> */
.L_x_197:
        /* <DEDUP_REMOVED lines=9> */
.L_x_198:
[----:B------:R-:W1:Y:S01]  /*80d0*/  SYNCS.PHASECHK.TRANS64.TRYWAIT P0, [R9+URZ], R4 ;  /* 0x00000004090075a7 */ /* 0x000e62000800017f */
[----:B------:R-:W-:-:S05]  /*80e0*/  VIADD R0, R0, 0x1 ;  /* 0x0000000100007836 */ /* 0x000fca0000000000 */
[----:B------:R-:W-:-:S04]  /*80f0*/  ISETP.NE.AND P1, PT, R0, 0xf, PT ;  /* 0x0000000f0000780c */ /* 0x000fc80003f25270 */
[----:B------:R-:W-:Y:S02]  /*8100*/  SEL R2, RZ, 0x1, P1 ;  /* 0x00000001ff027807 */ /* 0x000fe40000800000 */
[----:B------:R-:W-:Y:S02]  /*8110*/  SEL R0, R0, RZ, P1 ;  /* 0x000000ff00007207 */ /* 0x000fe40000800000 */
[----:B------:R-:W-:Y:S01]  /*8120*/  LOP3.LUT R2, R7, R2, RZ, 0x3c, !PT ;  /* 0x0000000207027212 */ /* 0x000fe200078e3cff */
[----:B-1----:R-:W-:Y:S06]  /*8130*/  @!P0 BRA `(.L_x_177) ;  /* 0x0000000400a48947 */ /* 0x002fec0003800000 */
.L_x_199:
[----:B------:R-:W-:Y:S01]  /*8140*/  IMAD R3, R0, 0x8, R3 ;  /* 0x0000000800037824 */ /* 0x000fe200078e0203 */
[----:B------:R-:W-:-:S07]  /*8150*/  SHF.L.U32 R0, R2, 0x1f, RZ ;  /* 0x0000001f02007819 */ /* 0x000fce00000006ff */
.L_x_178:
[----:B--2---:R2:W3:Y:S02]  /*8160*/  SYNCS.PHASECHK.TRANS64.TRYWAIT P0, [R3+URZ], R0 ;  /* 0x00000000030075a7 */ /* 0x0044e4000800017f */
[----:B---3--:R-:W-:Y:S05]  /*8170*/  @!P0 NANOSLEEP.SYNCS 0x989680 ;  /* 0x009896800000895d */ /* 0x008fea0003900000 */
[----:B------:R-:W3:Y:S02]  /*8180*/  @!P0 SYNCS.PHASECHK.TRANS64 P0, [R3+URZ], R0 ;  /* 0x00000000030085a7 */ /* 0x000ee4000800007f */
[----:B---3--:R-:W-:Y:S05]  /*8190*/  @!P0 BRA `(.L_x_178) ;  /* 0xfffffffc00f08947 */ /* 0x008fea000383ffff */
.L_x_162:
[----:B------:R-:W-:Y:S05]  /*81a0*/  BSYNC B0 ;  /* 0x0000000000007941 */ /* 0x000fea0003800000 */
.L_x_161:
[----:B------:R-:W-:Y:S05]  /*81b0*/  EXIT ;  /* 0x000000000000794d */ /* 0x000fea0003800000 */
.L_x_18:
[----:B---3--:R3:W4:Y:S02]  /*81c0*/  SYNCS.PHASECHK.TRANS64.TRYWAIT P1, [R3+URZ], R0 ;  /* 0x00000000030075a7 */ /* 0x008724000802017f */
[----:B----4-:R-:W-:Y:S05]  /*81d0*/  @!P1 NANOSLEEP.SYNCS 0x989680 ;  /* 0x009896800000995d */ /* 0x010fea0003900000 */
[----:B------:R-:W4:Y:S02]  /*81e0*/  @!P1 SYNCS.PHASECHK.TRANS64 P1, [R3+URZ], R0 ;  /* 0x00000000030095a7 */ /* 0x000f24000802007f */
[----:B----4-:R-:W-:Y:S05]  /*81f0*/  @!P1 BRA `(.L_x_18) ;  /* 0xfffffffc00f09947 */ /* 0x010fea000383ffff */
[----:B------:R-:W-:Y:S05]  /*8200*/  BRA `(.L_x_17) ;  /* 0xffffff9000647947 */ /* 0x000fea000383ffff */
.L_x_23:
[----:B-1----:R-:W-:-:S04]  /*8210*/  IMAD.U32 R5, RZ, RZ, UR8 ;  /* 0x00000008ff057e24 */ /* 0x002fc8000f8e00ff */
[----:B------:R1:W2:Y:S03]  /*8220*/  SYNCS.PHASECHK.TRANS64.TRYWAIT P1, [R5+URZ], R4 ;  /* 0x00000004050075a7 */ /* 0x0002a6000802017f */
[----:B--2---:R-:W-:Y:S05]  /*8230*/  @!P1 NANOSLEEP.SYNCS 0x989680 ;  /* 0x009896800000995d */ /* 0x004fea0003900000 */
[----:B------:R-:W2:Y:S02]  /*8240*/  @!P1 SYNCS.PHASECHK.TRANS64 P1, [R5+URZ], R4 ;  /* 0x00000004050095a7 */ /* 0x000ea4000802007f */
[----:B--2---:R-:W-:Y:S05]  /*8250*/  @!P1 BRA `(.L_x_23) ;  /* 0xfffffffc00ec9947 */ /* 0x004fea000383ffff */
[----:B------:R-:W-:Y:S05]  /*8260*/  BRA `(.L_x_22) ;  /* 0xffffff9800347947 */ /* 0x000fea000383ffff */
.L_x_148:
[----:B------:R-:W-:Y:S01]  /*8270*/  BSSY B1, `(.L_x_179) ;  /* 0x0000006000017945 */ /* 0x000fe20003800000 */
[----:B------:R-:W-:-:S07]  /*8280*/  IMAD.MOV.U32 R15, RZ, RZ, -0x1 ;  /* 0xffffffffff0f7424 */ /* 0x000fce00078e00ff */
[----:B------:R-:W-:Y:S05]  /*8290*/  WARPSYNC.COLLECTIVE R15, `(.L_x_180) ;  /* 0x000000000f0c7348 */ /* 0x000fea0003c00000 */
[----:B------:R-:W-:Y:S02]  /*82a0*/  ELECT P6, UR62, PT ;  /* 0x00000000003e782f */ /* 0x000fe400038c0000 */
[----:B------:R-:W-:Y:S01]  /*82b0*/  MOV R14, UR62 ;  /* 0x0000003e000e7c02 */ /* 0x000fe20008000f00 */
[----:B------:R-:W-:Y:S10]  /*82c0*/  ENDCOLLECTIVE ;  /* 0x000000000000791b */ /* 0x000ff40003800000 */
.L_x_180:
[----:B------:R-:W-:Y:S05]  /*82d0*/  BSYNC B1 ;  /* 0x0000000000017941 */ /* 0x000fea0003800000 */
.L_x_179:
[----:B------:R-:W-:Y:S05]  /*82e0*/  BRA `(.L_x_181) ;  /* 0xffffffe800bc7947 */ /* 0x000fea000383ffff */
.L_x_151:
[----:B0-----:R0:W1:Y:S02]  /*82f0*/  SYNCS.PHASECHK.TRANS64.TRYWAIT P1, [R14+URZ+0x78], R7 ;  /* 0x000078070e0075a7 */ /* 0x001064000802017f */
[----:B-1----:R-:W-:Y:S05]  /*8300*/  @!P1 NANOSLEEP.SYNCS 0x989680 ;  /* 0x009896800000995d */ /* 0x002fea0003900000 */
[----:B------:R-:W1:Y:S02]  /*8310*/  @!P1 SYNCS.PHASECHK.TRANS64 P1, [R14+URZ+0x78], R7 ;  /* 0x000078070e0095a7 */ /* 0x000e64000802007f */
[----:B-1----:R-:W-:Y:S05]  /*8320*/  @!P1 BRA `(.L_x_151) ;  /* 0xfffffffc00f09947 */ /* 0x002fea000383ffff */
[----:B------:R-:W-:Y:S05]  /*8330*/  BRA `(.L_x_182) ;  /* 0xffffffe800f07947 */ /* 0x000fea000383ffff */
.L_x_160:
[----:B------:R-:W-:Y:S01]  /*8340*/  BSSY B0, `(.L_x_183) ;  /* 0x0000006000007945 */ /* 0x000fe20003800000 */
[----:B------:R-:W-:-:S07]  /*8350*/  IMAD.MOV.U32 R15, RZ, RZ, -0x1 ;  /* 0xffffffffff0f7424 */ /* 0x000fce00078e00ff */
[----:B------:R-:W-:Y:S05]  /*8360*/  WARPSYNC.COLLECTIVE R15, `(.L_x_184) ;  /* 0x000000000f0c7348 */ /* 0x000fea0003c00000 */
[----:B------:R-:W-:Y:S02]  /*8370*/  ELECT P6, UR62, PT ;  /* 0x00000000003e782f */ /* 0x000fe400038c0000 */
[----:B------:R-:W-:Y:S01]  /*8380*/  MOV R14, UR62 ;  /* 0x0000003e000e7c02 */ /* 0x000fe20008000f00 */
[----:B------:R-:W-:Y:S10]  /*8390*/  ENDCOLLECTIVE ;  /* 0x000000000000791b */ /* 0x000ff40003800000 */
.L_x_184:
[----:B------:R-:W-:Y:S05]  /*83a0*/  BSYNC B0 ;  /* 0x0000000000007941 */ /* 0x000fea0003800000 */
.L_x_183:
[----:B------:R-:W-:Y:S05]  /*83b0*/  BRA `(.L_x_185) ;  /* 0xfffffff400407947 */ /* 0x000fea000383ffff */
.L_x_164:
[----:B0-----:R0:W1:Y:S02]  /*83c0*/  SYNCS.PHASECHK.TRANS64.TRYWAIT P0, [R7+URZ], R2 ;  /* 0x00000002070075a7 */ /* 0x001064000800017f */
[----:B-1----:R-:W-:Y:S05]  /*83d0*/  @!P0 NANOSLEEP.SYNCS 0x989680 ;  /* 0x009896800000895d */ /* 0x002fea0003900000 */
[----:B------:R-:W1:Y:S02]  /*83e0*/  @!P0 SYNCS.PHASECHK.TRANS64 P0, [R7+URZ], R2 ;  /* 0x00000002070085a7 */ /* 0x000e64000800007f */
[----:B-1----:R-:W-:Y:S05]  /*83f0*/  @!P0 BRA `(.L_x_164) ;  /* 0xfffffffc00f08947 */ /* 0x002fea000383ffff */
[----:B------:R-:W-:Y:S05]  /*8400*/  BRA `(.L_x_186) ;  /* 0xfffffff400807947 */ /* 0x000fea000383ffff */
.L_x_165:
[----:B0-----:R0:W1:Y:S02]  /*8410*/  SYNCS.PHASECHK.TRANS64.TRYWAIT P0, [R9+URZ], R4 ;  /* 0x00000004090075a7 */ /* 0x001064000800017f */
[----:B-1----:R-:W-:Y:S05]  /*8420*/  @!P0 NANOSLEEP.SYNCS 0x989680 ;  /* 0x009896800000895d */ /* 0x002fea0003900000 */
[----:B------:R-:W1:Y:S02]  /*8430*/  @!P0 SYNCS.PHASECHK.TRANS64 P0, [R9+URZ], R4 ;  /* 0x00000004090085a7 */ /* 0x000e64000800007f */
[----:B-1----:R-:W-:Y:S05]  /*8440*/  @!P0 BRA `(.L_x_165) ;  /* 0xfffffffc00f08947 */ /* 0x002fea000383ffff */
[----:B------:R-:W-:Y:S05]  /*8450*/  BRA `(.L_x_187) ;  /* 0xfffffff400907947 */ /* 0x000fea000383ffff */
.L_x_166:
[----:B0-----:R0:W1:Y:S02]  /*8460*/  SYNCS.PHASECHK.TRANS64.TRYWAIT P0, [R6+URZ], R5 ;  /* 0x00000005060075a7 */ /* 0x001064000800017f */
[----:B-1----:R-:W-:Y:S05]  /*8470*/  @!P0 NANOSLEEP.SYNCS 0x989680 ;  /* 0x009896800000895d */ /* 0x002fea0003900000 */
[----:B------:R-:W1:Y:S02]  /*8480*/  @!P0 SYNCS.PHASECHK.TRANS64 P0, [R6+URZ], R5 ;  /* 0x00000005060085a7 */ /* 0x000e64000800007f */
[----:B-1----:R-:W-:Y:S05]  /*8490*/  @!P0 BRA `(.L_x_166) ;  /* 0xfffffffc00f08947 */ /* 0x002fea000383ffff */
[----:B------:R-:W-:Y:S05]  /*84a0*/  BRA `(.L_x_188) ;  /* 0xfffffff400a07947 */ /* 0x000fea000383ffff */
.L_x_167:
[----:B0-----:R0:W1:Y:S02]  /*84b0*/  SYNCS.PHASECHK.TRANS64.TRYWAIT P0, [R9+URZ], R4 ;  /* 0x00000004090075a7 */ /* 0x001064000800017f */
[----:B-1----:R-:W-:Y:S05]  /*84c0*/  @!P0 NANOSLEEP.SYNCS 0x989680 ;  /* 0x009896800000895d */ /* 0x002fea0003900000 */
[----:B------:R-:W1:Y:S02]  /*84d0*/  @!P0 SYNCS.PHASECHK.TRANS64 P0, [R9+URZ], R4 ;  /* 0x00000004090085a7 */ /* 0x000e64000800007f */
[----:B-1----:R-:W-:Y:S05]  /*84e0*/  @!P0 BRA `(.L_x_167) ;  /* 0xfffffffc00f08947 */ /* 0x002fea000383ffff */
[----:B------:R-:W-:Y:S05]  /*84f0*/  BRA `(.L_x_189) ;  /* 0xfffffff400b07947 */ /* 0x000fea000383ffff */
.L_x_168:
[----:B0-----:R0:W1:Y:S02]  /*8500*/  SYNCS.PHASECHK.TRANS64.TRYWAIT P0, [R6+URZ], R5 ;  /* 0x00000005060075a7 */ /* 0x001064000800017f */
[----:B-1----:R-:W-:Y:S05]  /*8510*/  @!P0 NANOSLEEP.SYNCS 0x989680 ;  /* 0x009896800000895d */ /* 0x002fea0003900000 */
[----:B------:R-:W1:Y:S02]  /*8520*/  @!P0 SYNCS.PHASECHK.TRANS64 P0, [R6+URZ], R5 ;  /* 0x00000005060085a7 */ /* 0x000e64000800007f */
[----:B-1----:R-:W-:Y:S05]  /*8530*/  @!P0 BRA `(.L_x_168) ;  /* 0xfffffffc00f08947 */ /* 0x002fea000383ffff */
[----:B------:R-:W-:Y:S05]  /*8540*/  BRA `(.L_x_190) ;  /* 0xfffffff400c07947 */ /* 0x000fea000383ffff */
.L_x_169:
[----:B0-----:R0:W1:Y:S02]  /*8550*/  SYNCS.PHASECHK.TRANS64.TRYWAIT P0, [R9+URZ], R4 ;  /* 0x00000004090075a7 */ /* 0x001064000800017f */
[----:B-1----:R-:W-:Y:S05]  /*8560*/  @!P0 NANOSLEEP.SYNCS 0x989680 ;  /* 0x009896800000895d */ /* 0x002fea0003900000 */
[----:B------:R-:W1:Y:S02]  /*8570*/  @!P0 SYNCS.PHASECHK.TRANS64 P0, [R9+URZ], R4 ;  /* 0x00000004090085a7 */ /* 0x000e64000800007f */
[----:B-1----:R-:W-:Y:S05]  /*8580*/  @!P0 BRA `(.L_x_169) ;  /* 0xfffffffc00f08947 */ /* 0x002fea000383ffff */
[----:B------:R-:W-:Y:S05]  /*8590*/  BRA `(.L_x_191) ;  /* 0xfffffff400d07947 */ /* 0x000fea000383ffff */
.L_x_170:
[----:B0-----:R0:W1:Y:S02]  /*85a0*/  SYNCS.PHASECHK.TRANS64.TRYWAIT P0, [R6+URZ], R5 ;  /* 0x00000005060075a7 */ /* 0x001064000800017f */
[----:B-1----:R-:W-:Y:S05]  /*85b0*/  @!P0 NANOSLEEP.SYNCS 0x989680 ;  /* 0x009896800000895d */ /* 0x002fea0003900000 */
[----:B------:R-:W1:Y:S02]  /*85c0*/  @!P0 SYNCS.PHASECHK.TRANS64 P0, [R6+URZ], R5 ;  /* 0x00000005060085a7 */ /* 0x000e64000800007f */
[----:B-1----:R-:W-:Y:S05]  /*85d0*/  @!P0 BRA `(.L_x_170) ;  /* 0xfffffffc00f08947 */ /* 0x002fea000383ffff */
[----:B------:R-:W-:Y:S05]  /*85e0*/  BRA `(.L_x_192) ;  /* 0xfffffff400e07947 */ /* 0x000fea000383ffff */
.L_x_171:
[----:B0-----:R0:W1:Y:S02]  /*85f0*/  SYNCS.PHASECHK.TRANS64.TRYWAIT P0, [R9+URZ], R4 ;  /* 0x00000004090075a7 */ /* 0x001064000800017f */
[----:B-1----:R-:W-:Y:S05]  /*8600*/  @!P0 NANOSLEEP.SYNCS 0x989680 ;  /* 0x009896800000895d */ /* 0x002fea0003900000 */
[----:B------:R-:W1:Y:S02]  /*8610*/  @!P0 SYNCS.PHASECHK.TRANS64 P0, [R9+URZ], R4 ;  /* 0x00000004090085a7 */ /* 0x000e64000800007f */
[----:B-1----:R-:W-:Y:S05]  /*8620*/  @!P0 BRA `(.L_x_171) ;  /* 0xfffffffc00f08947 */ /* 0x002fea000383ffff */
[----:B------:R-:W-:Y:S05]  /*8630*/  BRA `(.L_x_193) ;  /* 0xfffffff400f07947 */ /* 0x000fea000383ffff */
.L_x_172:
[----:B0-----:R0:W1:Y:S02]  /*8640*/  SYNCS.PHASECHK.TRANS64.TRYWAIT P0, [R6+URZ], R5 ;  /* 0x00000005060075a7 */ /* 0x001064000800017f */
[----:B-1----:R-:W-:Y:S05]  /*8650*/  @!P0 NANOSLEEP.SYNCS 0x989680 ;  /* 0x009896800000895d */ /* 0x002fea0003900000 */
[----:B------:R-:W1:Y:S02]  /*8660*/  @!P0 SYNCS.PHASECHK.TRANS64 P0, [R6+URZ], R5 ;  /* 0x00000005060085a7 */ /* 0x000e64000800007f */
[----:B-1----:R-:W-:Y:S05]  /*8670*/  @!P0 BRA `(.L_x_172) ;  /* 0xfffffffc00f08947 */ /* 0x002fea000383ffff */
[----:B------:R-:W-:Y:S05]  /*8680*/  BRA `(.L_x_194) ;  /* 0xfffffff800007947 */ /* 0x000fea000383ffff */
.L_x_173:
[----:B0-----:R0:W1:Y:S02]  /*8690*/  SYNCS.PHASECHK.TRANS64.TRYWAIT P0, [R9+URZ], R4 ;  /* 0x00000004090075a7 */ /* 0x001064000800017f */
[----:B-1----:R-:W-:Y:S05]  /*86a0*/  @!P0 NANOSLEEP.SYNCS 0x989680 ;  /* 0x009896800000895d */ /* 0x002fea0003900000 */
[----:B------:R-:W1:Y:S02]  /*86b0*/  @!P0 SYNCS.PHASECHK.TRANS64 P0, [R9+URZ], R4 ;  /* 0x00000004090085a7 */ /* 0x000e64000800007f */
[----:B-1----:R-:W-:Y:S05]  /*86c0*/  @!P0 BRA `(.L_x_173) ;  /* 0xfffffffc00f08947 */ /* 0x002fea000383ffff */
[----:B------:R-:W-:Y:S05]  /*86d0*/  BRA `(.L_x_195) ;  /* 0xfffffff800107947 */ /* 0x000fea000383ffff */
.L_x_174:
[----:B0-----:R0:W1:Y:S02]  /*86e0*/  SYNCS.PHASECHK.TRANS64.TRYWAIT P0, [R6+URZ], R5 ;  /* 0x00000005060075a7 */ /* 0x001064000800017f */
[----:B-1----:R-:W-:Y:S05]  /*86f0*/  @!P0 NANOSLEEP.SYNCS 0x989680 ;  /* 0x009896800000895d */ /* 0x002fea0003900000 */
[----:B------:R-:W1:Y:S02]  /*8700*/  @!P0 SYNCS.PHASECHK.TRANS64 P0, [R6+URZ], R5 ;  /* 0x00000005060085a7 */ /* 0x000e64000800007f */
[----:B-1----:R-:W-:Y:S05]  /*8710*/  @!P0 BRA `(.L_x_174) ;  /* 0xfffffffc00f08947 */ /* 0x002fea000383ffff */
[----:B------:R-:W-:Y:S05]  /*8720*/  BRA `(.L_x_196) ;  /* 0xfffffff800207947 */ /* 0x000fea000383ffff */
.L_x_175:
[----:B0-----:R0:W1:Y:S02]  /*8730*/  SYNCS.PHASECHK.TRANS64.TRYWAIT P0, [R9+URZ], R4 ;  /* 0x00000004090075a7 */ /* 0x001064000800017f */
[----:B-1----:R-:W-:Y:S05]  /*8740*/  @!P0 NANOSLEEP.SYNCS 0x989680 ;  /* 0x009896800000895d */ /* 0x002fea0003900000 */
[----:B------:R-:W1:Y:S02]  /*8750*/  @!P0 SYNCS.PHASECHK.TRANS64 P0, [R9+URZ], R4 ;  /* 0x00000004090085a7 */ /* 0x000e64000800007f */
[----:B-1----:R-:W-:Y:S05]  /*8760*/  @!P0 BRA `(.L_x_175) ;  /* 0xfffffffc00f08947 */ /* 0x002fea000383ffff */
[----:B------:R-:W-:Y:S05]  /*8770*/  BRA `(.L_x_197) ;  /* 0xfffffff800307947 */ /* 0x000fea000383ffff */
.L_x_176:
[----:B0-----:R0:W1:Y:S02]  /*8780*/  SYNCS.PHASECHK.TRANS64.TRYWAIT P0, [R6+URZ], R5 ;  /* 0x00000005060075a7 */ /* 0x001064000800017f */
[----:B-1----:R-:W-:Y:S05]  /*8790*/  @!P0 NANOSLEEP.SYNCS 0x989680 ;  /* 0x009896800000895d */ /* 0x002fea0003900000 */
[----:B------:R-:W1:Y:S02]  /*87a0*/  @!P0 SYNCS.PHASECHK.TRANS64 P0, [R6+URZ], R5 ;  /* 0x00000005060085a7 */ /* 0x000e64000800007f */
[----:B-1----:R-:W-:Y:S05]  /*87b0*/  @!P0 BRA `(.L_x_176) ;  /* 0xfffffffc00f08947 */ /* 0x002fea000383ffff */
[----:B------:R-:W-:Y:S05]  /*87c0*/  BRA `(.L_x_198) ;  /* 0xfffffff800407947 */ /* 0x000fea000383ffff */
.L_x_177:
[----:B-1----:R1:W2:Y:S02]  /*87d0*/  SYNCS.PHASECHK.TRANS64.TRYWAIT P0, [R9+URZ], R4 ;  /* 0x00000004090075a7 */ /* 0x0022a4000800017f */
[----:B--2---:R-:W-:Y:S05]  /*87e0*/  @!P0 NANOSLEEP.SYNCS 0x989680 ;  /* 0x009896800000895d */ /* 0x004fea0003900000 */
[----:B------:R-:W2:Y:S02]  /*87f0*/  @!P0 SYNCS.PHASECHK.TRANS64 P0, [R9+URZ], R4 ;  /* 0x00000004090085a7 */ /* 0x000ea4000800007f */
[----:B--2---:R-:W-:Y:S05]  /*8800*/  @!P0 BRA `(.L_x_177) ;  /* 0xfffffffc00f08947 */ /* 0x004fea000383ffff */
[----:B------:R-:W-:Y:S05]  /*8810*/  BRA `(.L_x_199) ;  /* 0xfffffff800487947 */ /* 0x000fea000383ffff */
.L_x_200:
[----:B------:R-:W-:-:S00]  /*8820*/  BRA `(.L_x_200) ;  /* 0xfffffffc00fc7947 */ /* 0x000fc0000383ffff */
[----:B------:R-:W-:-:S00]  /*8830*/  NOP ;  /* 0x0000000000007918 */ /* 0x000fc00000000000 */
        /* <DEDUP_REMOVED lines=12> */
.L_x_201:


//--------------------- .nv.global.init           --------------------------
	.section	.nv.global.init,"aw",@progbits
.nv.global.init:
	.type		$str$22,@object
	.size		$str$22,($str$23 - $str$22)
$str$22:
        /*0000*/ 	.byte	0x6b, 0x5f, 0x74, 0x69, 0x6c, 0x65, 0x5f, 0x63, 0x6f, 0x75, 0x6e, 0x74, 0x20, 0x3e, 0x3d, 0x20
        /*0010*/ 	.byte	0x31, 0x00
	.type		$str$23,@object
	.size		$str$23,(__unnamed_1 - $str$23)
$str$23:
        /*0012*/ 	.byte	0x2f, 0x74, 0x6d, 0x70, 0x2f, 0x63, 0x75, 0x74, 0x6c, 0x61, 0x73, 0x73, 0x5f, 0x73, 0x77, 0x65
        /*0022*/ 	.byte	0x65, 0x70, 0x5f, 0x73, 0x72, 0x63, 0x2f, 0x69, 0x6e, 0x63, 0x6c, 0x75, 0x64, 0x65, 0x2f, 0x63
        /*0032*/ 	.byte	0x75, 0x74, 0x6c, 0x61, 0x73, 0x73, 0x2f, 0x67, 0x65, 0x6d, 0x6d, 0x2f, 0x63, 0x6f, 0x6c, 0x6c
        /*0042*/ 	.byte	0x65, 0x63, 0x74, 0x69, 0x76, 0x65, 0x2f, 0x73, 0x6d, 0x39, 0x30, 0x5f, 0x6d, 0x6d, 0x61, 0x5f
        /*0052*/ 	.byte	0x74, 0x6d, 0x61, 0x5f, 0x67, 0x6d, 0x6d, 0x61, 0x5f, 0x73, 0x73, 0x5f, 0x77, 0x61, 0x72, 0x70
        /*0062*/ 	.byte	0x73, 0x70, 0x65, 0x63, 0x69, 0x61, 0x6c, 0x69, 0x7a, 0x65, 0x64, 0x2e, 0x68, 0x70, 0x70, 0x00
	.type		__unnamed_1,@object
	.size		__unnamed_1,(.L_0 - __unnamed_1)
__unnamed_1:
        /*0072*/ 	.byte	0x76, 0x6f, 0x69, 0x64, 0x20, 0x63, 0x75, 0x74, 0x6c, 0x61, 0x73, 0x73, 0x3a, 0x3a, 0x67, 0x65
        /* <DEDUP_REMOVED lines=179> */
        /*0bb2*/ 	.byte	0x69, 0x64, 0x65, 0x6e, 0x74, 0x69, 0x74, 0x79, 0x5d, 0x00
.L_0:


//--------------------- .nv.shared._ZN7cutlass13device_kernelINS_4gemm6kernel13GemmUniversalIN4cute5tupleIJiiiiEEENS1_10collective13CollectiveMmaINS1_34MainloopSm90TmaGmmaWarpSpecializedILi15ENS5_IJNS4_1CILi1EEESB_SB_EEENS1_35KernelTmaWarpSpecializedCooperativeEEENS5_IJNSA_ILi128EEENSA_ILi112EEENSA_ILi32EEEEEENS_6half_tENS5_IJlSB_lEEESJ_SK_NS4_8TiledMMAINS4_8MMA_AtomIJNS4_4SM904GMMA25MMA_64x16x16_F32F16F16_SSILNSO_5MajorE0ELSQ_0ELNSO_7ScaleInE1ELSR_1EEEEEENS4_6LayoutINS5_IJNSA_ILi2EEESB_SB_EEENS5_IJSB_NSA_ILi0EEESX_EEEEENS5_IJNS4_10UnderscoreES10_S10_EEEEENS4_13SM90_TMA_LOADENS4_14ComposedLayoutINS4_7SwizzleILi2ELi4ELi3EEENS4_18smem_ptr_flag_bitsILi16EEENSU_INS5_IJNSA_ILi8EEESH_EEENS5_IJSH_SB_EEEEEEEvNS4_8identityES13_S1D_vS1E_EENS_8epilogue10collective6detail29Sm90TmaWarpSpecializedAdapterINS1H_15DefaultEpilogueISJ_SK_SK_NS1G_6thread17LinearCombinationISJ_Li1EffLNS1L_9ScaleType4KindE0ELNS_15FloatRoundStyleE2ESJ_EENS1_15EpilogueDefaultEEEEEvvEEEEvNT_6ParamsE --------------------------
	.section	.nv.shared._ZN7cutlass13device_kernelINS_4gemm6kernel13GemmUniversalIN4cute5tupleIJiiiiEEENS1_10collective13CollectiveMmaINS1_34MainloopSm90TmaGmmaWarpSpecializedILi15ENS5_IJNS4_1CILi1EEESB_SB_EEENS1_35KernelTmaWarpSpecializedCooperativeEEENS5_IJNSA_ILi128EEENSA_ILi112EEENSA_ILi32EEEEEENS_6half_tENS5_IJlSB_lEEESJ_SK_NS4_8TiledMMAINS4_8MMA_AtomIJNS4_4SM904GMMA25MMA_64x16x16_F32F16F16_SSILNSO_5MajorE0ELSQ_0ELNSO_7ScaleInE1ELSR_1EEEEEENS4_6LayoutINS5_IJNSA_ILi2EEESB_SB_EEENS5_IJSB_NSA_ILi0EEESX_EEEEENS5_IJNS4_10UnderscoreES10_S10_EEEEENS4_13SM90_TMA_LOADENS4_14ComposedLayoutINS4_7SwizzleILi2ELi4ELi3EEENS4_18smem_ptr_flag_bitsILi16EEENSU_INS5_IJNSA_ILi8EEESH_EEENS5_IJSH_SB_EEEEEEEvNS4_8identityES13_S1D_vS1E_EENS_8epilogue10collective6detail29Sm90TmaWarpSpecializedAdapterINS1H_15DefaultEpilogueISJ_SK_SK_NS1G_6thread17LinearCombinationISJ_Li1EffLNS1L_9ScaleType4KindE0ELNS_15FloatRoundStyleE2ESJ_EENS1_15EpilogueDefaultEEEEEvvEEEEvNT_6ParamsE,"aw",@nobits
	.sectionflags	@""
	.align	16
	.zero		1024


//--------------------- .nv.shared.reserved.0     --------------------------
	.section	.nv.shared.reserved.0,"aw",@nobits
	.weak		__nv_reservedSMEM_offset_0_alias
	.size		__nv_reservedSMEM_offset_0_alias, 0, 0
	.other		__nv_reservedSMEM_offset_0_alias,@"STO_CUDA_RESERVED_SHARED STV_DEFAULT"
__nv_reservedSMEM_offset_0_alias:
	.zero		0


//--------------------- .nv.global                --------------------------
	.section	.nv.global,"aw",@nobits
.nv.global:
	.type		_ZN40_INTERNAL_c24e5683_4_k_cu_24fb0248_142684cute1_E,@object
	.size		_ZN40_INTERNAL_c24e5683_4_k_cu_24fb0248_142684cute1_E,(_ZN40_INTERNAL_c24e5683_4_k_cu_24fb0248_142684cuda3std3__45__cpo6cbeginE - _ZN40_INTERNAL_c24e5683_4_k_cu_24fb0248_142684cute1_E)
_ZN40_INTERNAL_c24e5683_4_k_cu_24fb0248_142684cute1_E:
	.zero		1
	.type		_ZN40_INTERNAL_c24e5683_4_k_cu_24fb0248_142684cuda3std3__45__cpo6cbeginE,@object
	.size		_ZN40_INTERNAL_c24e5683_4_k_cu_24fb0248_142684cuda3std3__45__cpo6cbeginE,(_ZN40_INTERNAL_c24e5683_4_k_cu_24fb0248_142684cuda3std3__48in_placeE - _ZN40_INTERNAL_c24e5683_4_k_cu_24fb0248_142684cuda3std3__45__cpo6cbeginE)
_ZN40_INTERNAL_c24e5683_4_k_cu_24fb0248_142684cuda3std3__45__cpo6cbeginE:
	.zero		1
	.type		_ZN40_INTERNAL_c24e5683_4_k_cu_24fb0248_142684cuda3std3__48in_placeE,@object
	.size		_ZN40_INTERNAL_c24e5683_4_k_cu_24fb0248_142684cuda3std3__48in_placeE,(_ZN40_INTERNAL_c24e5683_4_k_cu_24fb0248_142684cuda3std6ranges3__45__cpo9iter_moveE - _ZN40_INTERNAL_c24e5683_4_k_cu_24fb0248_142684cuda3std3__48in_placeE)
_ZN40_INTERNAL_c24e5683_4_k_cu_24fb0248_142684cuda3std3__48in_placeE:
	.zero		1
	.type		_ZN40_INTERNAL_c24e5683_4_k_cu_24fb0248_142684cuda3std6ranges3__45__cpo9iter_moveE,@object
	.size		_ZN40_INTERNAL_c24e5683_4_k_cu_24fb0248_142684cuda3std6ranges3__45__cpo9iter_moveE,(_ZN40_INTERNAL_c24e5683_4_k_cu_24fb0248_142684cuda3std3__45__cpo5beginE - _ZN40_INTERNAL_c24e5683_4_k_cu_24fb0248_142684cuda3std6ranges3__45__cpo9iter_moveE)
_ZN40_INTERNAL_c24e5683_4_k_cu_24fb0248_142684cuda3std6ranges3__45__cpo9iter_moveE:
	.zero		1
	.type		_ZN40_INTERNAL_c24e5683_4_k_cu_24fb0248_142684cuda3std3__45__cpo5beginE,@object
	.size		_ZN40_INTERNAL_c24e5683_4_k_cu_24fb0248_142684cuda3std3__45__cpo5beginE,(_ZN40_INTERNAL_c24e5683_4_k_cu_24fb0248_142684cuda3std3__442_GLOBAL__N__c24e5683_4_k_cu_24fb0248_142686ignoreE - _ZN40_INTERNAL_c24e5683_4_k_cu_24fb0248_142684cuda3std3__45__cpo5beginE)
_ZN40_INTERNAL_c24e5683_4_k_cu_24fb0248_142684cuda3std3__45__cpo5beginE:
	.zero		1
	.type		_ZN40_INTERNAL_c24e5683_4_k_cu_24fb0248_142684cuda3std3__442_GLOBAL__N__c24e5683_4_k_cu_24fb0248_142686ignoreE,@object
	.size		_ZN40_INTERNAL_c24e5683_4_k_cu_24fb0248_142684cuda3std3__442_GLOBAL__N__c24e5683_4_k_cu_24fb0248_142686ignoreE,(_ZN40_INTERNAL_c24e5683_4_k_cu_24fb0248_142684cute7productE - _ZN40_INTERNAL_c24e5683_4_k_cu_24fb0248_142684cuda3std3__442_GLOBAL__N__c24e5683_4_k_cu_24fb0248_142686ignoreE)
_ZN40_INTERNAL_c24e5683_4_k_cu_24fb0248_142684cuda3std3__442_GLOBAL__N__c24e5683_4_k_cu_24fb0248_142686ignoreE:
	.zero		1
	.type		_ZN40_INTERNAL_c24e5683_4_k_cu_24fb0248_142684cute7productE,@object
	.size		_ZN40_INTERNAL_c24e5683_4_k_cu_24fb0248_142684cute7productE,(_ZN40_INTERNAL_c24e5683_4_k_cu_24fb0248_142684cuda3std3__45__cpo3endE - _ZN40_INTERNAL_c24e5683_4_k_cu_24fb0248_142684cute7productE)
_ZN40_INTERNAL_c24e5683_4_k_cu_24fb0248_142684cute7productE:
	.zero		1
	.type		_ZN40_INTERNAL_c24e5683_4_k_cu_24fb0248_142684cuda3std3__45__cpo3endE,@object
	.size		_ZN40_INTERNAL_c24e5683_4_k_cu_24fb0248_142684cuda3std3__45__cpo3endE,(_ZN40_INTERNAL_c24e5683_4_k_cu_24fb0248_142684cuda3std3__419piecewise_constructE - _ZN40_INTERNAL_c24e5683_4_k_cu_24fb0248_142684cuda3std3__45__cpo3endE)
_ZN40_INTERNAL_c24e5683_4_k_cu_24fb0248_142684cuda3std3__45__cpo3endE:
	.zero		1
	.type		_ZN40_INTERNAL_c24e5683_4_k_cu_24fb0248_142684cuda3std3__419piecewise_constructE,@object
	.size		_ZN40_INTERNAL_c24e5683_4_k_cu_24fb0248_142684cuda3std3__419piecewise_constructE,(_ZN40_INTERNAL_c24e5683_4_k_cu_24fb0248_142684cuda3std3__45__cpo4cendE - _ZN40_INTERNAL_c24e5683_4_k_cu_24fb0248_142684cuda3std3__419piecewise_constructE)
_ZN40_INTERNAL_c24e5683_4_k_cu_24fb0248_142684cuda3std3__419piecewise_constructE:
	.zero		1
	.type		_ZN40_INTERNAL_c24e5683_4_k_cu_24fb0248_142684cuda3std3__45__cpo4cendE,@object
	.size		_ZN40_INTERNAL_c24e5683_4_k_cu_24fb0248_142684cuda3std3__45__cpo4cendE,(_ZN40_INTERNAL_c24e5683_4_k_cu_24fb0248_142684cuda3std6ranges3__45__cpo4swapE - _ZN40_INTERNAL_c24e5683_4_k_cu_24fb0248_142684cuda3std3__45__cpo4cendE)
_ZN40_INTERNAL_c24e5683_4_k_cu_24fb0248_142684cuda3std3__45__cpo4cendE:
	.zero		1
	.type		_ZN40_INTERNAL_c24e5683_4_k_cu_24fb0248_142684cuda3std6ranges3__45__cpo4swapE,@object
	.size		_ZN40_INTERNAL_c24e5683_4_k_cu_24fb0248_142684cuda3std6ranges3__45__cpo4swapE,(.L_8 - _ZN40_INTERNAL_c24e5683_4_k_cu_24fb0248_142684cuda3std6ranges3__45__cpo4swapE)
_ZN40_INTERNAL_c24e5683_4_k_cu_24fb0248_142684cuda3std6ranges3__45__cpo4swapE:
	.zero		1
.L_8:


//--------------------- .nv.constant0._ZN7cutlass13device_kernelINS_4gemm6kernel13GemmUniversalIN4cute5tupleIJiiiiEEENS1_10collective13CollectiveMmaINS1_34MainloopSm90TmaGmmaWarpSpecializedILi15ENS5_IJNS4_1CILi1EEESB_SB_EEENS1_35KernelTmaWarpSpecializedCooperativeEEENS5_IJNSA_ILi128EEENSA_ILi112EEENSA_ILi32EEEEEENS_6half_tENS5_IJlSB_lEEESJ_SK_NS4_8TiledMMAINS4_8MMA_AtomIJNS4_4SM904GMMA25MMA_64x16x16_F32F16F16_SSILNSO_5MajorE0ELSQ_0ELNSO_7ScaleInE1ELSR_1EEEEEENS4_6LayoutINS5_IJNSA_ILi2EEESB_SB_EEENS5_IJSB_NSA_ILi0EEESX_EEEEENS5_IJNS4_10UnderscoreES10_S10_EEEEENS4_13SM90_TMA_LOADENS4_14ComposedLayoutINS4_7SwizzleILi2ELi4ELi3EEENS4_18smem_ptr_flag_bitsILi16EEENSU_INS5_IJNSA_ILi8EEESH_EEENS5_IJSH_SB_EEEEEEEvNS4_8identityES13_S1D_vS1E_EENS_8epilogue10collective6detail29Sm90TmaWarpSpecializedAdapterINS1H_15DefaultEpilogueISJ_SK_SK_NS1G_6thread17LinearCombinationISJ_Li1EffLNS1L_9ScaleType4KindE0ELNS_15FloatRoundStyleE2ESJ_EENS1_15EpilogueDefaultEEEEEvvEEEEvNT_6ParamsE --------------------------
	.section	.nv.constant0._ZN7cutlass13device_kernelINS_4gemm6kernel13GemmUniversalIN4cute5tupleIJiiiiEEENS1_10collective13CollectiveMmaINS1_34MainloopSm90TmaGmmaWarpSpecializedILi15ENS5_IJNS4_1CILi1EEESB_SB_EEENS1_35KernelTmaWarpSpecializedCooperativeEEENS5_IJNSA_ILi128EEENSA_ILi112EEENSA_ILi32EEEEEENS_6half_tENS5_IJlSB_lEEESJ_SK_NS4_8TiledMMAINS4_8MMA_AtomIJNS4_4SM904GMMA25MMA_64x16x16_F32F16F16_SSILNSO_5MajorE0ELSQ_0ELNSO_7ScaleInE1ELSR_1EEEEEENS4_6LayoutINS5_IJNSA_ILi2EEESB_SB_EEENS5_IJSB_NSA_ILi0EEESX_EEEEENS5_IJNS4_10UnderscoreES10_S10_EEEEENS4_13SM90_TMA_LOADENS4_14ComposedLayoutINS4_7SwizzleILi2ELi4ELi3EEENS4_18smem_ptr_flag_bitsILi16EEENSU_INS5_IJNSA_ILi8EEESH_EEENS5_IJSH_SB_EEEEEEEvNS4_8identityES13_S1D_vS1E_EENS_8epilogue10collective6detail29Sm90TmaWarpSpecializedAdapterINS1H_15DefaultEpilogueISJ_SK_SK_NS1G_6thread17LinearCombinationISJ_Li1EffLNS1L_9ScaleType4KindE0ELNS_15FloatRoundStyleE2ESJ_EENS1_15EpilogueDefaultEEEEEvvEEEEvNT_6ParamsE,"a",@progbits
	.sectionflags	@""
	.align	4
.nv.constant0._ZN7cutlass13device_kernelINS_4gemm6kernel13GemmUniversalIN4cute5tupleIJiiiiEEENS1_10collective13CollectiveMmaINS1_34MainloopSm90TmaGmmaWarpSpecializedILi15ENS5_IJNS4_1CILi1EEESB_SB_EEENS1_35KernelTmaWarpSpecializedCooperativeEEENS5_IJNSA_ILi128EEENSA_ILi112EEENSA_ILi32EEEEEENS_6half_tENS5_IJlSB_lEEESJ_SK_NS4_8TiledMMAINS4_8MMA_AtomIJNS4_4SM904GMMA25MMA_64x16x16_F32F16F16_SSILNSO_5MajorE0ELSQ_0ELNSO_7ScaleInE1ELSR_1EEEEEENS4_6LayoutINS5_IJNSA_ILi2EEESB_SB_EEENS5_IJSB_NSA_ILi0EEESX_EEEEENS5_IJNS4_10UnderscoreES10_S10_EEEEENS4_13SM90_TMA_LOADENS4_14ComposedLayoutINS4_7SwizzleILi2ELi4ELi3EEENS4_18smem_ptr_flag_bitsILi16EEENSU_INS5_IJNSA_ILi8EEESH_EEENS5_IJSH_SB_EEEEEEEvNS4_8identityES13_S1D_vS1E_EENS_8epilogue10collective6detail29Sm90TmaWarpSpecializedAdapterINS1H_15DefaultEpilogueISJ_SK_SK_NS1G_6thread17LinearCombinationISJ_Li1EffLNS1L_9ScaleType4KindE0ELNS_15FloatRoundStyleE2ESJ_EENS1_15EpilogueDefaultEEEEEvvEEEEvNT_6ParamsE:
	.zero		1664


//--------------------- SYMBOLS --------------------------

	.type		.nv.reservedSmem.offset0,@object
	.size		.nv.reservedSmem.offset0,0x4
	.type		__assertfail,@function
